// auto-generated by cutlass_sweep.gemm — config: {"arch": "sm_90", "cluster_m": 1, "cluster_n": 1, "dtype": "bf16", "dtype_b": "bf16", "layout": "nt", "stages": 4, "tile_k": 128, "tile_m": 128, "tile_n": 256}
#include "cutlass/cutlass.h"
#include "cutlass/gemm/collective/collective_builder.hpp"
#include "cutlass/gemm/device/gemm_universal_adapter.h"
#include "cutlass/gemm/kernel/gemm_universal.hpp"
#include "cutlass/epilogue/collective/collective_builder.hpp"

using ElemA = cutlass::bfloat16_t;
using ElemB = cutlass::bfloat16_t;
using ElemCD = cutlass::bfloat16_t;
using Acc  = float;
using TileShape    = cute::Shape<cute::_128, cute::_256, cute::_128>;
using ClusterShape = cute::Shape<cute::_1, cute::_1, cute::_1>;

using CollectiveEpilogue = typename cutlass::epilogue::collective::CollectiveBuilder<
    cutlass::arch::Sm90, cutlass::arch::OpClassTensorOp,
    TileShape, ClusterShape,
    cutlass::epilogue::collective::EpilogueTileAuto,
    Acc, Acc,
    ElemCD, cutlass::layout::RowMajor, 128 / cutlass::sizeof_bits<ElemCD>::value,
    ElemCD, cutlass::layout::RowMajor, 128 / cutlass::sizeof_bits<ElemCD>::value,
    cutlass::epilogue::collective::EpilogueScheduleAuto
  >::CollectiveOp;

using CollectiveMainloop = typename cutlass::gemm::collective::CollectiveBuilder<
    cutlass::arch::Sm90, cutlass::arch::OpClassTensorOp,
    ElemA, cutlass::layout::RowMajor, 128 / cutlass::sizeof_bits<ElemA>::value,
    ElemB, cutlass::layout::ColumnMajor, 128 / cutlass::sizeof_bits<ElemB>::value,
    Acc,
    TileShape, ClusterShape,
    cutlass::gemm::collective::StageCount<4>,
    cutlass::gemm::collective::KernelScheduleAuto
  >::CollectiveOp;

using GemmKernel = cutlass::gemm::kernel::GemmUniversal<
    cute::Shape<int,int,int,int>,
    CollectiveMainloop,
    CollectiveEpilogue
>;
using Gemm = cutlass::gemm::device::GemmUniversalAdapter<GemmKernel>;

// Force the device kernel symbol into the cubin without needing a host main.
auto* _anchor = &cutlass::device_kernel<GemmKernel>;


// ===== COMPILED SASS (sm_90a) =====

	.target	sm_90a

	.elftype	@"ET_EXEC"


//--------------------- .note.nv.tkinfo           --------------------------
	.section	.note.nv.tkinfo,"",@"SHT_NOTE"
	.sectionflags	@"SHF_NOTE_NV_TKINFO"
	.tkinfo
        /*0018*/ 	.word	0x00000002
        /*0030*/ 	.string	""
        /*0030*/ 	.string	"ptxas"
        /*0030*/ 	.string	"Cuda compilation tools, release 13.0, V13.0.88"
        /*0030*/ 	.string	"Build cuda_13.0.r13.0/compiler.36424714_0"
        /*0030*/ 	.string	"-arch sm_90a -m 64 "



//--------------------- .note.nv.cuinfo           --------------------------
	.section	.note.nv.cuinfo,"",@"SHT_NOTE"
	.sectionflags	@"SHF_NOTE_NV_CUINFO"
        /*0018*/ 	.short	0x0002
        /*001a*/ 	.short	0x005a
        /*001c*/ 	.short	0x0082
	.zero		2


//--------------------- .nv.info                  --------------------------
	.section	.nv.info,"",@"SHT_CUDA_INFO"
	.align	4


	//----- nvinfo : EIATTR_REGCOUNT
	.align		4
        /*0000*/ 	.byte	0x04, 0x2f
        /*0002*/ 	.short	(.L_15 - .L_14)
	.align		4
.L_14:
        /*0004*/ 	.word	index@(_ZN7cutlass13device_kernelINS_4gemm6kernel13GemmUniversalIN4cute5tupleIJiiiiEEENS1_10collective13CollectiveMmaINS1_34MainloopSm90TmaGmmaWarpSpecializedILi4ENS5_IJNS4_1CILi1EEESB_SB_EEENS1_35KernelTmaWarpSpecializedCooperativeEEENS5_IJNSA_ILi128EEENSA_ILi256EEESF_EEENS_10bfloat16_tENS5_IJlSB_lEEESI_SJ_NS4_8TiledMMAINS4_8MMA_AtomIJNS4_4SM904GMMA28MMA_64x256x16_F32BF16BF16_SSILNSN_5MajorE0ELSP_0ELNSN_7ScaleInE1ELSQ_1EEEEEENS4_6LayoutINS5_IJNSA_ILi2EEESB_SB_EEENS5_IJSB_NSA_ILi0EEESW_EEEEENS5_IJNS4_10UnderscoreESZ_SZ_EEEEENS4_13SM90_TMA_LOADENS4_14ComposedLayoutINS4_7SwizzleILi3ELi4ELi3EEENS4_18smem_ptr_flag_bitsILi16EEENST_INS5_IJNSA_ILi8EEENSA_ILi64EEEEEENS5_IJS19_SB_EEEEEEEvNS4_8identityES12_S1D_vS1E_EENS_8epilogue10collective6detail29Sm90TmaWarpSpecializedAdapterINS1H_15DefaultEpilogueISI_SJ_SJ_NS1G_6thread17LinearCombinationISI_Li1EffLNS1L_9ScaleType4KindE0ELNS_15FloatRoundStyleE2ESI_EENS1_15EpilogueDefaultEEEEEvvEEEEvNT_6ParamsE)
        /*0008*/ 	.word	0x000000a8


	//----- nvinfo : EIATTR_FRAME_SIZE
	.align		4
.L_15:
        /*000c*/ 	.byte	0x04, 0x11
        /*000e*/ 	.short	(.L_17 - .L_16)
	.align		4
.L_16:
        /*0010*/ 	.word	index@(_ZN7cutlass13device_kernelINS_4gemm6kernel13GemmUniversalIN4cute5tupleIJiiiiEEENS1_10collective13CollectiveMmaINS1_34MainloopSm90TmaGmmaWarpSpecializedILi4ENS5_IJNS4_1CILi1EEESB_SB_EEENS1_35KernelTmaWarpSpecializedCooperativeEEENS5_IJNSA_ILi128EEENSA_ILi256EEESF_EEENS_10bfloat16_tENS5_IJlSB_lEEESI_SJ_NS4_8TiledMMAINS4_8MMA_AtomIJNS4_4SM904GMMA28MMA_64x256x16_F32BF16BF16_SSILNSN_5MajorE0ELSP_0ELNSN_7ScaleInE1ELSQ_1EEEEEENS4_6LayoutINS5_IJNSA_ILi2EEESB_SB_EEENS5_IJSB_NSA_ILi0EEESW_EEEEENS5_IJNS4_10UnderscoreESZ_SZ_EEEEENS4_13SM90_TMA_LOADENS4_14ComposedLayoutINS4_7SwizzleILi3ELi4ELi3EEENS4_18smem_ptr_flag_bitsILi16EEENST_INS5_IJNSA_ILi8EEENSA_ILi64EEEEEENS5_IJS19_SB_EEEEEEEvNS4_8identityES12_S1D_vS1E_EENS_8epilogue10collective6detail29Sm90TmaWarpSpecializedAdapterINS1H_15DefaultEpilogueISI_SJ_SJ_NS1G_6thread17LinearCombinationISI_Li1EffLNS1L_9ScaleType4KindE0ELNS_15FloatRoundStyleE2ESI_EENS1_15EpilogueDefaultEEEEEvvEEEEvNT_6ParamsE)
        /*0014*/ 	.word	0x00000000


	//----- nvinfo : EIATTR_MIN_STACK_SIZE
	.align		4
.L_17:
        /*0018*/ 	.byte	0x04, 0x12
        /*001a*/ 	.short	(.L_19 - .L_18)
	.align		4
.L_18:
        /*001c*/ 	.word	index@(_ZN7cutlass13device_kernelINS_4gemm6kernel13GemmUniversalIN4cute5tupleIJiiiiEEENS1_10collective13CollectiveMmaINS1_34MainloopSm90TmaGmmaWarpSpecializedILi4ENS5_IJNS4_1CILi1EEESB_SB_EEENS1_35KernelTmaWarpSpecializedCooperativeEEENS5_IJNSA_ILi128EEENSA_ILi256EEESF_EEENS_10bfloat16_tENS5_IJlSB_lEEESI_SJ_NS4_8TiledMMAINS4_8MMA_AtomIJNS4_4SM904GMMA28MMA_64x256x16_F32BF16BF16_SSILNSN_5MajorE0ELSP_0ELNSN_7ScaleInE1ELSQ_1EEEEEENS4_6LayoutINS5_IJNSA_ILi2EEESB_SB_EEENS5_IJSB_NSA_ILi0EEESW_EEEEENS5_IJNS4_10UnderscoreESZ_SZ_EEEEENS4_13SM90_TMA_LOADENS4_14ComposedLayoutINS4_7SwizzleILi3ELi4ELi3EEENS4_18smem_ptr_flag_bitsILi16EEENST_INS5_IJNSA_ILi8EEENSA_ILi64EEEEEENS5_IJS19_SB_EEEEEEEvNS4_8identityES12_S1D_vS1E_EENS_8epilogue10collective6detail29Sm90TmaWarpSpecializedAdapterINS1H_15DefaultEpilogueISI_SJ_SJ_NS1G_6thread17LinearCombinationISI_Li1EffLNS1L_9ScaleType4KindE0ELNS_15FloatRoundStyleE2ESI_EENS1_15EpilogueDefaultEEEEEvvEEEEvNT_6ParamsE)
        /*0020*/ 	.word	0x00000000
.L_19:


//--------------------- .nv.compat                --------------------------
	.section	.nv.compat,"",@"SHT_CUDA_COMPAT_INFO"
	.align	4
        /*0000*/ 	.byte	0x02, 0x09, 0x01, 0x00, 0x02, 0x02, 0x04, 0x00, 0x02, 0x05, 0x05, 0x00, 0x03, 0x07, 0x01, 0x01
        /*0010*/ 	.byte	0x02, 0x03, 0x01, 0x00, 0x02, 0x06, 0x01, 0x00, 0x04, 0x0b, 0x08, 0x00, 0x00, 0x00, 0x00, 0x00
        /*0020*/ 	.byte	0x00, 0x00, 0x00, 0x00


//--------------------- .nv.info._ZN7cutlass13device_kernelINS_4gemm6kernel13GemmUniversalIN4cute5tupleIJiiiiEEENS1_10collective13CollectiveMmaINS1_34MainloopSm90TmaGmmaWarpSpecializedILi4ENS5_IJNS4_1CILi1EEESB_SB_EEENS1_35KernelTmaWarpSpecializedCooperativeEEENS5_IJNSA_ILi128EEENSA_ILi256EEESF_EEENS_10bfloat16_tENS5_IJlSB_lEEESI_SJ_NS4_8TiledMMAINS4_8MMA_AtomIJNS4_4SM904GMMA28MMA_64x256x16_F32BF16BF16_SSILNSN_5MajorE0ELSP_0ELNSN_7ScaleInE1ELSQ_1EEEEEENS4_6LayoutINS5_IJNSA_ILi2EEESB_SB_EEENS5_IJSB_NSA_ILi0EEESW_EEEEENS5_IJNS4_10UnderscoreESZ_SZ_EEEEENS4_13SM90_TMA_LOADENS4_14ComposedLayoutINS4_7SwizzleILi3ELi4ELi3EEENS4_18smem_ptr_flag_bitsILi16EEENST_INS5_IJNSA_ILi8EEENSA_ILi64EEEEEENS5_IJS19_SB_EEEEEEEvNS4_8identityES12_S1D_vS1E_EENS_8epilogue10collective6detail29Sm90TmaWarpSpecializedAdapterINS1H_15DefaultEpilogueISI_SJ_SJ_NS1G_6thread17LinearCombinationISI_Li1EffLNS1L_9ScaleType4KindE0ELNS_15FloatRoundStyleE2ESI_EENS1_15EpilogueDefaultEEEEEvvEEEEvNT_6ParamsE --------------------------
	.section	.nv.info._ZN7cutlass13device_kernelINS_4gemm6kernel13GemmUniversalIN4cute5tupleIJiiiiEEENS1_10collective13CollectiveMmaINS1_34MainloopSm90TmaGmmaWarpSpecializedILi4ENS5_IJNS4_1CILi1EEESB_SB_EEENS1_35KernelTmaWarpSpecializedCooperativeEEENS5_IJNSA_ILi128EEENSA_ILi256EEESF_EEENS_10bfloat16_tENS5_IJlSB_lEEESI_SJ_NS4_8TiledMMAINS4_8MMA_AtomIJNS4_4SM904GMMA28MMA_64x256x16_F32BF16BF16_SSILNSN_5MajorE0ELSP_0ELNSN_7ScaleInE1ELSQ_1EEEEEENS4_6LayoutINS5_IJNSA_ILi2EEESB_SB_EEENS5_IJSB_NSA_ILi0EEESW_EEEEENS5_IJNS4_10UnderscoreESZ_SZ_EEEEENS4_13SM90_TMA_LOADENS4_14ComposedLayoutINS4_7SwizzleILi3ELi4ELi3EEENS4_18smem_ptr_flag_bitsILi16EEENST_INS5_IJNSA_ILi8EEENSA_ILi64EEEEEENS5_IJS19_SB_EEEEEEEvNS4_8identityES12_S1D_vS1E_EENS_8epilogue10collective6detail29Sm90TmaWarpSpecializedAdapterINS1H_15DefaultEpilogueISI_SJ_SJ_NS1G_6thread17LinearCombinationISI_Li1EffLNS1L_9ScaleType4KindE0ELNS_15FloatRoundStyleE2ESI_EENS1_15EpilogueDefaultEEEEEvvEEEEvNT_6ParamsE,"",@"SHT_CUDA_INFO"
	.sectionflags	@""
	.align	4


	//----- nvinfo : EIATTR_CUDA_API_VERSION
	.align		4
        /*0000*/ 	.byte	0x04, 0x37
        /*0002*/ 	.short	(.L_21 - .L_20)
.L_20:
        /*0004*/ 	.word	0x00000082


	//----- nvinfo : EIATTR_KPARAM_INFO
	.align		4
.L_21:
        /*0008*/ 	.byte	0x04, 0x17
        /*000a*/ 	.short	(.L_23 - .L_22)
.L_22:
        /*000c*/ 	.word	0x00000000
        /*0010*/ 	.short	0x0000
        /*0012*/ 	.short	0x0070
        /*0014*/ 	.byte	0x00, 0xf0, 0x01, 0x10


	//----- nvinfo : EIATTR_SPARSE_MMA_MASK
	.align		4
.L_23:
        /*0018*/ 	.byte	0x03, 0x50
        /*001a*/ 	.short	0x0000


	//----- nvinfo : EIATTR_MAXREG_COUNT
	.align		4
        /*001c*/ 	.byte	0x03, 0x1b
        /*001e*/ 	.short	0x00a8


	//----- nvinfo : EIATTR_NUM_BARRIERS
	.align		4
        /*0020*/ 	.byte	0x02, 0x4c
        /*0022*/ 	.byte	0x01
	.zero		1


	//----- nvinfo : EIATTR_EXTERNS
	.align		4
        /*0024*/ 	.byte	0x04, 0x0f
        /*0026*/ 	.short	(.L_25 - .L_24)


	//   ....[0]....
	.align		4
.L_24:
        /*0028*/ 	.word	index@(__assertfail)


	//----- nvinfo : EIATTR_MERCURY_ISA_VERSION
	.align		4
.L_25:
        /*002c*/ 	.byte	0x03, 0x5f
        /*002e*/ 	.short	0x0101


	//----- nvinfo : EIATTR_INT_WARP_WIDE_INSTR_OFFSETS
	.align		4
        /*0030*/ 	.byte	0x04, 0x31
        /*0032*/ 	.short	(.L_27 - .L_26)


	//   ....[0]....
.L_26:
        /*0034*/ 	.word	0x000003b0


	//   ....[1]....
        /*0038*/ 	.word	0x000003e0


	//   ....[2]....
        /*003c*/ 	.word	0x000004c0


	//----- nvinfo : EIATTR_COOP_GROUP_MASK_REGIDS
	.align		4
.L_27:
        /*0040*/ 	.byte	0x04, 0x29
        /*0042*/ 	.short	(.L_29 - .L_28)


	//   ....[0]....
.L_28:
        /*0044*/ 	.word	0xffffffff


	//   ....[1]....
        /*0048*/ 	.word	0xffffffff


	//   ....[2]....
        /*004c*/ 	.word	0xffffffff


	//   ....[3]....
        /*0050*/ 	.word	0xffffffff


	//   ....[4]....
        /*0054*/ 	.word	0xffffffff


	//----- nvinfo : EIATTR_COOP_GROUP_INSTR_OFFSETS
	.align		4
.L_29:
        /*0058*/ 	.byte	0x04, 0x28
        /*005a*/ 	.short	(.L_31 - .L_30)


	//   ....[0]....
.L_30:
        /*005c*/ 	.word	0x00000060


	//   ....[1]....
        /*0060*/ 	.word	0x00000070


	//   ....[2]....
        /*0064*/ 	.word	0x00000130


	//   ....[3]....
        /*0068*/ 	.word	0x000002c0


	//   ....[4]....
        /*006c*/ 	.word	0x00000f70


	//----- nvinfo : EIATTR_REG_RECONFIG
	.align		4
.L_31:
        /*0070*/ 	.byte	0x01, 0x54
	.zero		2


	//----- nvinfo : EIATTR_SYSCALL_OFFSETS
	.align		4
        /*0074*/ 	.byte	0x04, 0x46
        /*0076*/ 	.short	(.L_33 - .L_32)


	//   ....[0]....
.L_32:
        /*0078*/ 	.word	0x00001130


	//----- nvinfo : EIATTR_MBARRIER_INSTR_OFFSETS
	.align		4
.L_33:
        /*007c*/ 	.byte	0x04, 0x39
        /*007e*/ 	.short	(.L_35 - .L_34)


	//   ....[0]....
.L_34:
        /*0080*/ 	.word	0x00000230
        /*0084*/ 	.word	0x000000ff
        /*0088*/ 	.word	0x00000000
        /*008c*/ 	.short	0x0100
        /*008e*/ 	.byte	0x08
	.zero		1


	//   ....[1]....
        /*0090*/ 	.word	0x00000240
        /*0094*/ 	.word	0x000000ff
        /*0098*/ 	.word	0x00000020
        /*009c*/ 	.short	0x0100
        /*009e*/ 	.byte	0x08
	.zero		1


	//   ....[2]....
        /*00a0*/ 	.word	0x00000250
        /*00a4*/ 	.word	0x000000ff
        /*00a8*/ 	.word	0x00000008
        /*00ac*/ 	.short	0x0100
        /*00ae*/ 	.byte	0x08
	.zero		1


	//   ....[3]....
        /*00b0*/ 	.word	0x00000260
        /*00b4*/ 	.word	0x000000ff
        /*00b8*/ 	.word	0x00000028
        /*00bc*/ 	.short	0x0100
        /*00be*/ 	.byte	0x08
	.zero		1


	//   ....[4]....
        /*00c0*/ 	.word	0x00000270
        /*00c4*/ 	.word	0x000000ff
        /*00c8*/ 	.word	0x00000010
        /*00cc*/ 	.short	0x0100
        /*00ce*/ 	.byte	0x08
	.zero		1


	//   ....[5]....
        /*00d0*/ 	.word	0x00000280
        /*00d4*/ 	.word	0x000000ff
        /*00d8*/ 	.word	0x00000030
        /*00dc*/ 	.short	0x0100
        /*00de*/ 	.byte	0x08
	.zero		1


	//   ....[6]....
        /*00e0*/ 	.word	0x00000290
        /*00e4*/ 	.word	0x000000ff
        /*00e8*/ 	.word	0x00000018
        /*00ec*/ 	.short	0x0100
        /*00ee*/ 	.byte	0x08
	.zero		1


	//   ....[7]....
        /*00f0*/ 	.word	0x000002a0
        /*00f4*/ 	.word	0x000000ff
        /*00f8*/ 	.word	0x00000038
        /*00fc*/ 	.short	0x0100
        /*00fe*/ 	.byte	0x08
	.zero		1


	//   ....[8]....
        /*0100*/ 	.word	0x00000530
        /*0104*/ 	.word	0x000000ff
        /*0108*/ 	.word	0x00000050
        /*010c*/ 	.short	0x0100
        /*010e*/ 	.byte	0x06
	.zero		1


	//   ....[9]....
        /*0110*/ 	.word	0x00000590
        /*0114*/ 	.word	0x000000ff
        /*0118*/ 	.word	0x00000058
        /*011c*/ 	.short	0x0100
        /*011e*/ 	.byte	0x06
	.zero		1


	//   ....[10]....
        /*0120*/ 	.word	0x000011b0
        /*0124*/ 	.word	0x00000003
        /*0128*/ 	.word	0x00000000
        /*012c*/ 	.short	0x010a
        /*012e*/ 	.byte	0x3f
	.zero		1


	//   ....[11]....
        /*0130*/ 	.word	0x000011f0
        /*0134*/ 	.word	0x00000003
        /*0138*/ 	.word	0x00000000
        /*013c*/ 	.short	0x010a
        /*013e*/ 	.byte	0x3f
	.zero		1


	//   ....[12]....
        /*0140*/ 	.word	0x000017c0
        /*0144*/ 	.word	0x000000ff
        /*0148*/ 	.word	0x00000000
        /*014c*/ 	.short	0x010a
        /*014e*/ 	.byte	0x09
	.zero		1


	//   ....[13]....
        /*0150*/ 	.word	0x00001800
        /*0154*/ 	.word	0x000000ff
        /*0158*/ 	.word	0x00000000
        /*015c*/ 	.short	0x010a
        /*015e*/ 	.byte	0x09
	.zero		1


	//   ....[14]....
        /*0160*/ 	.word	0x00001c90
        /*0164*/ 	.word	0x000000ff
        /*0168*/ 	.word	0x00000000
        /*016c*/ 	.short	0x0101
        /*016e*/ 	.byte	0x08
	.zero		1


	//   ....[15]....
        /*0170*/ 	.word	0x00001e70
        /*0174*/ 	.word	0x000000ff
        /*0178*/ 	.word	0x00000000
        /*017c*/ 	.short	0x0101
        /*017e*/ 	.byte	0x04
	.zero		1


	//   ....[16]....
        /*0180*/ 	.word	0x0000acf0
        /*0184*/ 	.word	0x0000000c
        /*0188*/ 	.word	0x00000020
        /*018c*/ 	.short	0x010a
        /*018e*/ 	.byte	0x3f
	.zero		1


	//   ....[17]....
        /*0190*/ 	.word	0x0000b170
        /*0194*/ 	.word	0x00000005
        /*0198*/ 	.word	0x00000058
        /*019c*/ 	.short	0x0101
        /*019e*/ 	.byte	0x3f
	.zero		1


	//   ....[18]....
        /*01a0*/ 	.word	0x0000b870
        /*01a4*/ 	.word	0x00000007
        /*01a8*/ 	.word	0x00000000
        /*01ac*/ 	.short	0x010a
        /*01ae*/ 	.byte	0x3f
	.zero		1


	//   ....[19]....
        /*01b0*/ 	.word	0x0000b8f0
        /*01b4*/ 	.word	0x00000006
        /*01b8*/ 	.word	0x00000000
        /*01bc*/ 	.short	0x010a
        /*01be*/ 	.byte	0x3f
	.zero		1


	//   ....[20]....
        /*01c0*/ 	.word	0x0000b980
        /*01c4*/ 	.word	0x00000007
        /*01c8*/ 	.word	0x00000000
        /*01cc*/ 	.short	0x010a
        /*01ce*/ 	.byte	0x3f
	.zero		1


	//   ....[21]....
        /*01d0*/ 	.word	0x0000ba10
        /*01d4*/ 	.word	0x00000005
        /*01d8*/ 	.word	0x00000000
        /*01dc*/ 	.short	0x010a
        /*01de*/ 	.byte	0x3f
	.zero		1


	//   ....[22]....
        /*01e0*/ 	.word	0x0000ba70
        /*01e4*/ 	.word	0x00000003
        /*01e8*/ 	.word	0x00000000
        /*01ec*/ 	.short	0x010a
        /*01ee*/ 	.byte	0x3f
	.zero		1


	//   ....[23]....
        /*01f0*/ 	.word	0x0000bad0
        /*01f4*/ 	.word	0x00000004
        /*01f8*/ 	.word	0x00000000
        /*01fc*/ 	.short	0x010a
        /*01fe*/ 	.byte	0x3f
	.zero		1


	//   ....[24]....
        /*0200*/ 	.word	0x0000bba0
        /*0204*/ 	.word	0x0000000c
        /*0208*/ 	.word	0x00000020
        /*020c*/ 	.short	0x010a
        /*020e*/ 	.byte	0x3f
	.zero		1


	//   ....[25]....
        /*0210*/ 	.word	0x0000bc70
        /*0214*/ 	.word	0x00000007
        /*0218*/ 	.word	0x00000000
        /*021c*/ 	.short	0x010a
        /*021e*/ 	.byte	0x3f
	.zero		1


	//   ....[26]....
        /*0220*/ 	.word	0x0000bcc0
        /*0224*/ 	.word	0x00000006
        /*0228*/ 	.word	0x00000000
        /*022c*/ 	.short	0x010a
        /*022e*/ 	.byte	0x3f
	.zero		1


	//   ....[27]....
        /*0230*/ 	.word	0x0000bd10
        /*0234*/ 	.word	0x00000007
        /*0238*/ 	.word	0x00000000
        /*023c*/ 	.short	0x010a
        /*023e*/ 	.byte	0x3f
	.zero		1


	//----- nvinfo : EIATTR_NUM_MBARRIERS
	.align		4
.L_35:
        /*0240*/ 	.byte	0x03, 0x38
        /*0242*/ 	.short	0x000a


	//----- nvinfo : EIATTR_EXIT_INSTR_OFFSETS
	.align		4
        /*0244*/ 	.byte	0x04, 0x1c
        /*0246*/ 	.short	(.L_37 - .L_36)


	//   ....[0]....
.L_36:
        /*0248*/ 	.word	0x000005e0


	//   ....[1]....
        /*024c*/ 	.word	0x00000ea0


	//   ....[2]....
        /*0250*/ 	.word	0x0000a360


	//   ....[3]....
        /*0254*/ 	.word	0x0000a990


	//   ....[4]....
        /*0258*/ 	.word	0x0000ba60


	//----- nvinfo : EIATTR_MAX_THREADS
	.align		4
.L_37:
        /*025c*/ 	.byte	0x04, 0x05
        /*025e*/ 	.short	(.L_39 - .L_38)
.L_38:
        /*0260*/ 	.word	0x00000180
        /*0264*/ 	.word	0x00000001
        /*0268*/ 	.word	0x00000001


	//----- nvinfo : EIATTR_CRS_STACK_SIZE
	.align		4
.L_39:
        /*026c*/ 	.byte	0x04, 0x1e
        /*026e*/ 	.short	(.L_41 - .L_40)
.L_40:
        /*0270*/ 	.word	0x00000000


	//----- nvinfo : EIATTR_CBANK_PARAM_SIZE
	.align		4
.L_41:
        /*0274*/ 	.byte	0x03, 0x19
        /*0276*/ 	.short	0x0470


	//----- nvinfo : EIATTR_PARAM_CBANK
	.align		4
        /*0278*/ 	.byte	0x04, 0x0a
        /*027a*/ 	.short	(.L_43 - .L_42)
	.align		4
.L_42:
        /*027c*/ 	.word	index@(.nv.constant0._ZN7cutlass13device_kernelINS_4gemm6kernel13GemmUniversalIN4cute5tupleIJiiiiEEENS1_10collective13CollectiveMmaINS1_34MainloopSm90TmaGmmaWarpSpecializedILi4ENS5_IJNS4_1CILi1EEESB_SB_EEENS1_35KernelTmaWarpSpecializedCooperativeEEENS5_IJNSA_ILi128EEENSA_ILi256EEESF_EEENS_10bfloat16_tENS5_IJlSB_lEEESI_SJ_NS4_8TiledMMAINS4_8MMA_AtomIJNS4_4SM904GMMA28MMA_64x256x16_F32BF16BF16_SSILNSN_5MajorE0ELSP_0ELNSN_7ScaleInE1ELSQ_1EEEEEENS4_6LayoutINS5_IJNSA_ILi2EEESB_SB_EEENS5_IJSB_NSA_ILi0EEESW_EEEEENS5_IJNS4_10UnderscoreESZ_SZ_EEEEENS4_13SM90_TMA_LOADENS4_14ComposedLayoutINS4_7SwizzleILi3ELi4ELi3EEENS4_18smem_ptr_flag_bitsILi16EEENST_INS5_IJNSA_ILi8EEENSA_ILi64EEEEEENS5_IJS19_SB_EEEEEEEvNS4_8identityES12_S1D_vS1E_EENS_8epilogue10collective6detail29Sm90TmaWarpSpecializedAdapterINS1H_15DefaultEpilogueISI_SJ_SJ_NS1G_6thread17LinearCombinationISI_Li1EffLNS1L_9ScaleType4KindE0ELNS_15FloatRoundStyleE2ESI_EENS1_15EpilogueDefaultEEEEEvvEEEEvNT_6ParamsE)
        /*0280*/ 	.short	0x0210
        /*0282*/ 	.short	0x0470


	//----- nvinfo : EIATTR_SW_WAR
	.align		4
.L_43:
        /*0284*/ 	.byte	0x04, 0x36
        /*0286*/ 	.short	(.L_45 - .L_44)
.L_44:
        /*0288*/ 	.word	0x00000008
.L_45:


//--------------------- .nv.callgraph             --------------------------
	.section	.nv.callgraph,"",@"SHT_CUDA_CALLGRAPH"
	.align	4
	.sectionentsize	8
	.align		4
        /*0000*/ 	.word	0x00000000
	.align		4
        /*0004*/ 	.word	0xffffffff
	.align		4
        /*0008*/ 	.word	index@(_ZN7cutlass13device_kernelINS_4gemm6kernel13GemmUniversalIN4cute5tupleIJiiiiEEENS1_10collective13CollectiveMmaINS1_34MainloopSm90TmaGmmaWarpSpecializedILi4ENS5_IJNS4_1CILi1EEESB_SB_EEENS1_35KernelTmaWarpSpecializedCooperativeEEENS5_IJNSA_ILi128EEENSA_ILi256EEESF_EEENS_10bfloat16_tENS5_IJlSB_lEEESI_SJ_NS4_8TiledMMAINS4_8MMA_AtomIJNS4_4SM904GMMA28MMA_64x256x16_F32BF16BF16_SSILNSN_5MajorE0ELSP_0ELNSN_7ScaleInE1ELSQ_1EEEEEENS4_6LayoutINS5_IJNSA_ILi2EEESB_SB_EEENS5_IJSB_NSA_ILi0EEESW_EEEEENS5_IJNS4_10UnderscoreESZ_SZ_EEEEENS4_13SM90_TMA_LOADENS4_14ComposedLayoutINS4_7SwizzleILi3ELi4ELi3EEENS4_18smem_ptr_flag_bitsILi16EEENST_INS5_IJNSA_ILi8EEENSA_ILi64EEEEEENS5_IJS19_SB_EEEEEEEvNS4_8identityES12_S1D_vS1E_EENS_8epilogue10collective6detail29Sm90TmaWarpSpecializedAdapterINS1H_15DefaultEpilogueISI_SJ_SJ_NS1G_6thread17LinearCombinationISI_Li1EffLNS1L_9ScaleType4KindE0ELNS_15FloatRoundStyleE2ESI_EENS1_15EpilogueDefaultEEEEEvvEEEEvNT_6ParamsE)
	.align		4
        /*000c*/ 	.word	index@(__assertfail)
	.align		4
        /*0010*/ 	.word	0x00000000
	.align		4
        /*0014*/ 	.word	0xfffffffe
	.align		4
        /*0018*/ 	.word	0x00000000
	.align		4
        /*001c*/ 	.word	0xfffffffd
	.align		4
        /*0020*/ 	.word	0x00000000
	.align		4
        /*0024*/ 	.word	0xfffffffc


//--------------------- .nv.constant4             --------------------------
	.section	.nv.constant4,"a",@progbits
	.align	8
	.align		8
.nv.constant4:
        /*0000*/ 	.dword	__assertfail
	.align		8
        /*0008*/ 	.dword	__unnamed_1
	.align		8
        /*0010*/ 	.dword	_ZN40_INTERNAL_1d6ef973_4_k_cu_8e852294_270474cuda3std3__45__cpo5beginE
	.align		8
        /*0018*/ 	.dword	_ZN40_INTERNAL_1d6ef973_4_k_cu_8e852294_270474cuda3std3__45__cpo3endE
	.align		8
        /*0020*/ 	.dword	_ZN40_INTERNAL_1d6ef973_4_k_cu_8e852294_270474cuda3std3__45__cpo6cbeginE
	.align		8
        /*0028*/ 	.dword	_ZN40_INTERNAL_1d6ef973_4_k_cu_8e852294_270474cuda3std3__45__cpo4cendE
	.align		8
        /*0030*/ 	.dword	_ZN40_INTERNAL_1d6ef973_4_k_cu_8e852294_270474cuda3std3__442_GLOBAL__N__1d6ef973_4_k_cu_8e852294_270476ignoreE
	.align		8
        /*0038*/ 	.dword	_ZN40_INTERNAL_1d6ef973_4_k_cu_8e852294_270474cuda3std3__419piecewise_constructE
	.align		8
        /*0040*/ 	.dword	_ZN40_INTERNAL_1d6ef973_4_k_cu_8e852294_270474cuda3std3__48in_placeE
	.align		8
        /*0048*/ 	.dword	_ZN40_INTERNAL_1d6ef973_4_k_cu_8e852294_270474cuda3std6ranges3__45__cpo4swapE
	.align		8
        /*0050*/ 	.dword	_ZN40_INTERNAL_1d6ef973_4_k_cu_8e852294_270474cuda3std6ranges3__45__cpo9iter_moveE
	.align		8
        /*0058*/ 	.dword	_ZN40_INTERNAL_1d6ef973_4_k_cu_8e852294_270474cute7productE
	.align		8
        /*0060*/ 	.dword	_ZN40_INTERNAL_1d6ef973_4_k_cu_8e852294_270474cute1_E
	.align		8
        /*0068*/ 	.dword	$str$22
	.align		8
        /*0070*/ 	.dword	$str$23


//--------------------- .text._ZN7cutlass13device_kernelINS_4gemm6kernel13GemmUniversalIN4cute5tupleIJiiiiEEENS1_10collective13CollectiveMmaINS1_34MainloopSm90TmaGmmaWarpSpecializedILi4ENS5_IJNS4_1CILi1EEESB_SB_EEENS1_35KernelTmaWarpSpecializedCooperativeEEENS5_IJNSA_ILi128EEENSA_ILi256EEESF_EEENS_10bfloat16_tENS5_IJlSB_lEEESI_SJ_NS4_8TiledMMAINS4_8MMA_AtomIJNS4_4SM904GMMA28MMA_64x256x16_F32BF16BF16_SSILNSN_5MajorE0ELSP_0ELNSN_7ScaleInE1ELSQ_1EEEEEENS4_6LayoutINS5_IJNSA_ILi2EEESB_SB_EEENS5_IJSB_NSA_ILi0EEESW_EEEEENS5_IJNS4_10UnderscoreESZ_SZ_EEEEENS4_13SM90_TMA_LOADENS4_14ComposedLayoutINS4_7SwizzleILi3ELi4ELi3EEENS4_18smem_ptr_flag_bitsILi16EEENST_INS5_IJNSA_ILi8EEENSA_ILi64EEEEEENS5_IJS19_SB_EEEEEEEvNS4_8identityES12_S1D_vS1E_EENS_8epilogue10collective6detail29Sm90TmaWarpSpecializedAdapterINS1H_15DefaultEpilogueISI_SJ_SJ_NS1G_6thread17LinearCombinationISI_Li1EffLNS1L_9ScaleType4KindE0ELNS_15FloatRoundStyleE2ESI_EENS1_15EpilogueDefaultEEEEEvvEEEEvNT_6ParamsE --------------------------
	.section	.text._ZN7cutlass13device_kernelINS_4gemm6kernel13GemmUniversalIN4cute5tupleIJiiiiEEENS1_10collective13CollectiveMmaINS1_34MainloopSm90TmaGmmaWarpSpecializedILi4ENS5_IJNS4_1CILi1EEESB_SB_EEENS1_35KernelTmaWarpSpecializedCooperativeEEENS5_IJNSA_ILi128EEENSA_ILi256EEESF_EEENS_10bfloat16_tENS5_IJlSB_lEEESI_SJ_NS4_8TiledMMAINS4_8MMA_AtomIJNS4_4SM904GMMA28MMA_64x256x16_F32BF16BF16_SSILNSN_5MajorE0ELSP_0ELNSN_7ScaleInE1ELSQ_1EEEEEENS4_6LayoutINS5_IJNSA_ILi2EEESB_SB_EEENS5_IJSB_NSA_ILi0EEESW_EEEEENS5_IJNS4_10UnderscoreESZ_SZ_EEEEENS4_13SM90_TMA_LOADENS4_14ComposedLayoutINS4_7SwizzleILi3ELi4ELi3EEENS4_18smem_ptr_flag_bitsILi16EEENST_INS5_IJNSA_ILi8EEENSA_ILi64EEEEEENS5_IJS19_SB_EEEEEEEvNS4_8identityES12_S1D_vS1E_EENS_8epilogue10collective6detail29Sm90TmaWarpSpecializedAdapterINS1H_15DefaultEpilogueISI_SJ_SJ_NS1G_6thread17LinearCombinationISI_Li1EffLNS1L_9ScaleType4KindE0ELNS_15FloatRoundStyleE2ESI_EENS1_15EpilogueDefaultEEEEEvvEEEEvNT_6ParamsE,"ax",@progbits
	.align	128
.text._ZN7cutlass13device_kernelINS_4gemm6kernel13GemmUniversalIN4cute5tupleIJiiiiEEENS1_10collective13CollectiveMmaINS1_34MainloopSm90TmaGmmaWarpSpecializedILi4ENS5_IJNS4_1CILi1EEESB_SB_EEENS1_35KernelTmaWarpSpecializedCooperativeEEENS5_IJNSA_ILi128EEENSA_ILi256EEESF_EEENS_10bfloat16_tENS5_IJlSB_lEEESI_SJ_NS4_8TiledMMAINS4_8MMA_AtomIJNS4_4SM904GMMA28MMA_64x256x16_F32BF16BF16_SSILNSN_5MajorE0ELSP_0ELNSN_7ScaleInE1ELSQ_1EEEEEENS4_6LayoutINS5_IJNSA_ILi2EEESB_SB_EEENS5_IJSB_NSA_ILi0EEESW_EEEEENS5_IJNS4_10UnderscoreESZ_SZ_EEEEENS4_13SM90_TMA_LOADENS4_14ComposedLayoutINS4_7SwizzleILi3ELi4ELi3EEENS4_18smem_ptr_flag_bitsILi16EEENST_INS5_IJNSA_ILi8EEENSA_ILi64EEEEEENS5_IJS19_SB_EEEEEEEvNS4_8identityES12_S1D_vS1E_EENS_8epilogue10collective6detail29Sm90TmaWarpSpecializedAdapterINS1H_15DefaultEpilogueISI_SJ_SJ_NS1G_6thread17LinearCombinationISI_Li1EffLNS1L_9ScaleType4KindE0ELNS_15FloatRoundStyleE2ESI_EENS1_15EpilogueDefaultEEEEEvvEEEEvNT_6ParamsE:
        .type           _ZN7cutlass13device_kernelINS_4gemm6kernel13GemmUniversalIN4cute5tupleIJiiiiEEENS1_10collective13CollectiveMmaINS1_34MainloopSm90TmaGmmaWarpSpecializedILi4ENS5_IJNS4_1CILi1EEESB_SB_EEENS1_35KernelTmaWarpSpecializedCooperativeEEENS5_IJNSA_ILi128EEENSA_ILi256EEESF_EEENS_10bfloat16_tENS5_IJlSB_lEEESI_SJ_NS4_8TiledMMAINS4_8MMA_AtomIJNS4_4SM904GMMA28MMA_64x256x16_F32BF16BF16_SSILNSN_5MajorE0ELSP_0ELNSN_7ScaleInE1ELSQ_1EEEEEENS4_6LayoutINS5_IJNSA_ILi2EEESB_SB_EEENS5_IJSB_NSA_ILi0EEESW_EEEEENS5_IJNS4_10UnderscoreESZ_SZ_EEEEENS4_13SM90_TMA_LOADENS4_14ComposedLayoutINS4_7SwizzleILi3ELi4ELi3EEENS4_18smem_ptr_flag_bitsILi16EEENST_INS5_IJNSA_ILi8EEENSA_ILi64EEEEEENS5_IJS19_SB_EEEEEEEvNS4_8identityES12_S1D_vS1E_EENS_8epilogue10collective6detail29Sm90TmaWarpSpecializedAdapterINS1H_15DefaultEpilogueISI_SJ_SJ_NS1G_6thread17LinearCombinationISI_Li1EffLNS1L_9ScaleType4KindE0ELNS_15FloatRoundStyleE2ESI_EENS1_15EpilogueDefaultEEEEEvvEEEEvNT_6ParamsE,@function
        .size           _ZN7cutlass13device_kernelINS_4gemm6kernel13GemmUniversalIN4cute5tupleIJiiiiEEENS1_10collective13CollectiveMmaINS1_34MainloopSm90TmaGmmaWarpSpecializedILi4ENS5_IJNS4_1CILi1EEESB_SB_EEENS1_35KernelTmaWarpSpecializedCooperativeEEENS5_IJNSA_ILi128EEENSA_ILi256EEESF_EEENS_10bfloat16_tENS5_IJlSB_lEEESI_SJ_NS4_8TiledMMAINS4_8MMA_AtomIJNS4_4SM904GMMA28MMA_64x256x16_F32BF16BF16_SSILNSN_5MajorE0ELSP_0ELNSN_7ScaleInE1ELSQ_1EEEEEENS4_6LayoutINS5_IJNSA_ILi2EEESB_SB_EEENS5_IJSB_NSA_ILi0EEESW_EEEEENS5_IJNS4_10UnderscoreESZ_SZ_EEEEENS4_13SM90_TMA_LOADENS4_14ComposedLayoutINS4_7SwizzleILi3ELi4ELi3EEENS4_18smem_ptr_flag_bitsILi16EEENST_INS5_IJNSA_ILi8EEENSA_ILi64EEEEEENS5_IJS19_SB_EEEEEEEvNS4_8identityES12_S1D_vS1E_EENS_8epilogue10collective6detail29Sm90TmaWarpSpecializedAdapterINS1H_15DefaultEpilogueISI_SJ_SJ_NS1G_6thread17LinearCombinationISI_Li1EffLNS1L_9ScaleType4KindE0ELNS_15FloatRoundStyleE2ESI_EENS1_15EpilogueDefaultEEEEEvvEEEEvNT_6ParamsE,(.L_x_322 - _ZN7cutlass13device_kernelINS_4gemm6kernel13GemmUniversalIN4cute5tupleIJiiiiEEENS1_10collective13CollectiveMmaINS1_34MainloopSm90TmaGmmaWarpSpecializedILi4ENS5_IJNS4_1CILi1EEESB_SB_EEENS1_35KernelTmaWarpSpecializedCooperativeEEENS5_IJNSA_ILi128EEENSA_ILi256EEESF_EEENS_10bfloat16_tENS5_IJlSB_lEEESI_SJ_NS4_8TiledMMAINS4_8MMA_AtomIJNS4_4SM904GMMA28MMA_64x256x16_F32BF16BF16_SSILNSN_5MajorE0ELSP_0ELNSN_7ScaleInE1ELSQ_1EEEEEENS4_6LayoutINS5_IJNSA_ILi2EEESB_SB_EEENS5_IJSB_NSA_ILi0EEESW_EEEEENS5_IJNS4_10UnderscoreESZ_SZ_EEEEENS4_13SM90_TMA_LOADENS4_14ComposedLayoutINS4_7SwizzleILi3ELi4ELi3EEENS4_18smem_ptr_flag_bitsILi16EEENST_INS5_IJNSA_ILi8EEENSA_ILi64EEEEEENS5_IJS19_SB_EEEEEEEvNS4_8identityES12_S1D_vS1E_EENS_8epilogue10collective6detail29Sm90TmaWarpSpecializedAdapterINS1H_15DefaultEpilogueISI_SJ_SJ_NS1G_6thread17LinearCombinationISI_Li1EffLNS1L_9ScaleType4KindE0ELNS_15FloatRoundStyleE2ESI_EENS1_15EpilogueDefaultEEEEEvvEEEEvNT_6ParamsE)
        .other          _ZN7cutlass13device_kernelINS_4gemm6kernel13GemmUniversalIN4cute5tupleIJiiiiEEENS1_10collective13CollectiveMmaINS1_34MainloopSm90TmaGmmaWarpSpecializedILi4ENS5_IJNS4_1CILi1EEESB_SB_EEENS1_35KernelTmaWarpSpecializedCooperativeEEENS5_IJNSA_ILi128EEENSA_ILi256EEESF_EEENS_10bfloat16_tENS5_IJlSB_lEEESI_SJ_NS4_8TiledMMAINS4_8MMA_AtomIJNS4_4SM904GMMA28MMA_64x256x16_F32BF16BF16_SSILNSN_5MajorE0ELSP_0ELNSN_7ScaleInE1ELSQ_1EEEEEENS4_6LayoutINS5_IJNSA_ILi2EEESB_SB_EEENS5_IJSB_NSA_ILi0EEESW_EEEEENS5_IJNS4_10UnderscoreESZ_SZ_EEEEENS4_13SM90_TMA_LOADENS4_14ComposedLayoutINS4_7SwizzleILi3ELi4ELi3EEENS4_18smem_ptr_flag_bitsILi16EEENST_INS5_IJNSA_ILi8EEENSA_ILi64EEEEEENS5_IJS19_SB_EEEEEEEvNS4_8identityES12_S1D_vS1E_EENS_8epilogue10collective6detail29Sm90TmaWarpSpecializedAdapterINS1H_15DefaultEpilogueISI_SJ_SJ_NS1G_6thread17LinearCombinationISI_Li1EffLNS1L_9ScaleType4KindE0ELNS_15FloatRoundStyleE2ESI_EENS1_15EpilogueDefaultEEEEEvvEEEEvNT_6ParamsE,@"STO_CUDA_ENTRY STV_DEFAULT"
_ZN7cutlass13device_kernelINS_4gemm6kernel13GemmUniversalIN4cute5tupleIJiiiiEEENS1_10collective13CollectiveMmaINS1_34MainloopSm90TmaGmmaWarpSpecializedILi4ENS5_IJNS4_1CILi1EEESB_SB_EEENS1_35KernelTmaWarpSpecializedCooperativeEEENS5_IJNSA_ILi128EEENSA_ILi256EEESF_EEENS_10bfloat16_tENS5_IJlSB_lEEESI_SJ_NS4_8TiledMMAINS4_8MMA_AtomIJNS4_4SM904GMMA28MMA_64x256x16_F32BF16BF16_SSILNSN_5MajorE0ELSP_0ELNSN_7ScaleInE1ELSQ_1EEEEEENS4_6LayoutINS5_IJNSA_ILi2EEESB_SB_EEENS5_IJSB_NSA_ILi0EEESW_EEEEENS5_IJNS4_10UnderscoreESZ_SZ_EEEEENS4_13SM90_TMA_LOADENS4_14ComposedLayoutINS4_7SwizzleILi3ELi4ELi3EEENS4_18smem_ptr_flag_bitsILi16EEENST_INS5_IJNSA_ILi8EEENSA_ILi64EEEEEENS5_IJS19_SB_EEEEEEEvNS4_8identityES12_S1D_vS1E_EENS_8epilogue10collective6detail29Sm90TmaWarpSpecializedAdapterINS1H_15DefaultEpilogueISI_SJ_SJ_NS1G_6thread17LinearCombinationISI_Li1EffLNS1L_9ScaleType4KindE0ELNS_15FloatRoundStyleE2ESI_EENS1_15EpilogueDefaultEEEEEvvEEEEvNT_6ParamsE:
[----:B------:R-:W0:Y:S01]  /*0000*/  LDC R1, c[0x0][0x28] ;  /* 0x00000a00ff017b82 */ /* 0x000e220000000800 */
[----:B------:R-:W1:Y:S01]  /*0010*/  S2R R18, SR_TID.X ;  /* 0x0000000000127919 */ /* 0x000e620000002100 */
[----:B------:R-:W-:Y:S01]  /*0020*/  ELECT P0, URZ, PT ;  /* 0x00000000003f782f */ /* 0x000fe20003800000 */
[----:B------:R-:W-:Y:S01]  /*0030*/  BSSY B0, `(.L_x_0) ;  /* 0x000000f000007945 */ /* 0x000fe20003800000 */
[--C-:B-1----:R-:W-:Y:S02]  /*0040*/  SHF.R.U32.HI R0, RZ, 0x5, R18.reuse ;  /* 0x00000005ff007819 */ /* 0x102fe40000011612 */
[----:B------:R-:W-:-:S03]  /*0050*/  SHF.R.U32.HI R22, RZ, 0x7, R18 ;  /* 0x00000007ff167819 */ /* 0x000fc60000011612 */
[----:B------:R-:W1:Y:S04]  /*0060*/  SHFL.IDX PT, R5, R0, RZ, 0x1f ;  /* 0x00001fff00057589 */ /* 0x000e6800000e0000 */
[----:B------:R2:W3:Y:S01]  /*0070*/  SHFL.IDX PT, R8, R22, RZ, 0x1f ;  /* 0x00001fff16087589 */ /* 0x0004e200000e0000 */
[----:B-1----:R-:W-:-:S13]  /*0080*/  ISETP.NE.OR P0, PT, R5, RZ, !P0 ;  /* 0x000000ff0500720c */ /* 0x002fda0004705670 */
[----:B0-23--:R-:W-:Y:S05]  /*0090*/  @P0 BRA `(.L_x_1) ;  /* 0x0000000000200947 */ /* 0x00dfea0003800000 */
[----:B------:R-:W-:Y:S02]  /*00a0*/  ULDC.64 UR4, c[0x0][0x198] ;  /* 0x0000660000047ab9 */ /* 0x000fe40000000a00 */
[----:B------:R-:W-:Y:S02]  /*00b0*/  UIADD3 UR6, UP0, UR4, 0xf0, URZ ;  /* 0x000000f004067890 */ /* 0x000fe4000ff1e03f */
[----:B------:R-:W-:Y:S02]  /*00c0*/  UIADD3 UR4, UP1, UR4, 0x1f0, URZ ;  /* 0x000001f004047890 */ /* 0x000fe4000ff3e03f */
[----:B------:R-:W-:Y:S02]  /*00d0*/  UIADD3.X UR7, URZ, UR5, URZ, UP0, !UPT ;  /* 0x000000053f077290 */ /* 0x000fe400087fe43f */
[----:B------:R-:W-:-:S07]  /*00e0*/  UIADD3.X UR5, URZ, UR5, URZ, UP1, !UPT ;  /* 0x000000053f057290 */ /* 0x000fce0008ffe43f */
[----:B------:R0:W-:Y:S02]  /*00f0*/  UTMACCTL.PF [UR6] ;  /* 0x00000000060079b9 */ /* 0x0001e40008040000 */
[----:B------:R0:W-:Y:S02]  /*0100*/  UTMACCTL.PF [UR4] ;  /* 0x00000000040079b9 */ /* 0x0001e40008040000 */
[----:B0-----:R-:W-:Y:S01]  /*0110*/  NOP ;  /* 0x0000000000007918 */ /* 0x001fe20000000000 */
.L_x_1:
[----:B------:R-:W-:Y:S05]  /*0120*/  BSYNC B0 ;  /* 0x0000000000007941 */ /* 0x000fea0003800000 */
.L_x_0:
[----:B------:R-:W0:Y:S02]  /*0130*/  SHFL.IDX PT, R2, R0, RZ, 0x1f ;  /* 0x00001fff00027589 */ /* 0x000e2400000e0000 */
[----:B0-----:R-:W-:-:S13]  /*0140*/  ISETP.NE.AND P0, PT, R2, RZ, PT ;  /* 0x000000ff0200720c */ /* 0x001fda0003f05270 */
[----:B------:R-:W-:Y:S05]  /*0150*/  @P0 BRA `(.L_x_2) ;  /* 0x0000000000580947 */ /* 0x000fea0003800000 */
[----:B------:R-:W0:Y:S01]  /*0160*/  S2UR UR8, SR_CgaCtaId ;  /* 0x00000000000879c3 */ /* 0x000e220000008800 */
[----:B------:R-:W-:Y:S01]  /*0170*/  UMOV UR4, 0x400 ;  /* 0x0000040000047882 */ /* 0x000fe20000000000 */
[----:B------:R-:W-:Y:S01]  /*0180*/  UMOV UR5, 0x1 ;  /* 0x0000000100057882 */ /* 0x000fe20000000000 */
[----:B------:R-:W-:Y:S01]  /*0190*/  UMOV UR6, 0x100 ;  /* 0x0000010000067882 */ /* 0x000fe20000000000 */
[----:B------:R-:W-:Y:S01]  /*01a0*/  ELECT P0, URZ, PT ;  /* 0x00000000003f782f */ /* 0x000fe20003800000 */
[----:B------:R-:W-:-:S04]  /*01b0*/  UIADD3 UR6, -UR6, 0x100000, URZ ;  /* 0x0010000006067890 */ /* 0x000fc8000fffe13f */
[----:B------:R-:W-:Y:S02]  /*01c0*/  USHF.L.U32 UR7, UR6, 0xb, URZ ;  /* 0x0000000b06077899 */ /* 0x000fe4000800063f */
[----:B------:R-:W-:Y:S02]  /*01d0*/  USHF.L.U32 UR6, UR6, 0x1, URZ ;  /* 0x0000000106067899 */ /* 0x000fe4000800063f */
[----:B0-----:R-:W-:Y:S02]  /*01e0*/  ULEA UR8, UR8, UR4, 0x18 ;  /* 0x0000000408087291 */ /* 0x001fe4000f8ec03f */
[----:B------:R-:W-:-:S04]  /*01f0*/  UIADD3 UR4, -UR5, 0x100000, URZ ;  /* 0x0010000005047890 */ /* 0x000fc8000fffe13f */
[----:B------:R-:W-:Y:S02]  /*0200*/  USHF.L.U32 UR5, UR4, 0xb, URZ ;  /* 0x0000000b04057899 */ /* 0x000fe4000800063f */
[----:B------:R-:W-:Y:S01]  /*0210*/  USHF.L.U32 UR4, UR4, 0x1, URZ ;  /* 0x0000000104047899 */ /* 0x000fe2000800063f */
[----:B------:R-:W0:Y:S11]  /*0220*/  FENCE.VIEW.ASYNC.S ;  /* 0x00000000000073c6 */ /* 0x000e360000000000 */
[----:B0-----:R0:W1:Y:S01]  /*0230*/  SYNCS.EXCH.64 URZ, [UR8], UR4 ;  /* 0x00000004083f75b2 */ /* 0x0010620008000100 */
[----:B------:R0:W2:Y:S01]  /*0240*/  SYNCS.EXCH.64 URZ, [UR8+0x20], UR6 ;  /* 0x00002006083f75b2 */ /* 0x0000a20008000100 */
[----:B------:R0:W3:Y:S01]  /*0250*/  SYNCS.EXCH.64 URZ, [UR8+0x8], UR4 ;  /* 0x00000804083f75b2 */ /* 0x0000e20008000100 */
[----:B------:R0:W4:Y:S01]  /*0260*/  SYNCS.EXCH.64 URZ, [UR8+0x28], UR6 ;  /* 0x00002806083f75b2 */ /* 0x0001220008000100 */
[----:B------:R0:W0:Y:S01]  /*0270*/  SYNCS.EXCH.64 URZ, [UR8+0x10], UR4 ;  /* 0x00001004083f75b2 */ /* 0x0000220008000100 */
[----:B------:R0:W0:Y:S01]  /*0280*/  SYNCS.EXCH.64 URZ, [UR8+0x30], UR6 ;  /* 0x00003006083f75b2 */ /* 0x0000220008000100 */
[----:B------:R0:W0:Y:S01]  /*0290*/  SYNCS.EXCH.64 URZ, [UR8+0x18], UR4 ;  /* 0x00001804083f75b2 */ /* 0x0000220008000100 */
[----:B------:R0:W0:Y:S01]  /*02a0*/  SYNCS.EXCH.64 URZ, [UR8+0x38], UR6 ;  /* 0x00003806083f75b2 */ /* 0x0000220008000100 */
[----:B------:R-:W-:Y:S01]  /*02b0*/  NOP ;  /* 0x0000000000007918 */ /* 0x000fe20000000000 */
.L_x_2:
[----:B------:R-:W5:Y:S01]  /*02c0*/  SHFL.IDX PT, R0, R0, RZ, 0x1f ;  /* 0x00001fff00007589 */ /* 0x000f6200000e0000 */
[----:B------:R-:W-:Y:S01]  /*02d0*/  ELECT P0, URZ, PT ;  /* 0x00000000003f782f */ /* 0x000fe20003800000 */
[----:B------:R-:W1:Y:S01]  /*02e0*/  LDC R2, c[0x0][0x65c] ;  /* 0x00019700ff027b82 */ /* 0x000e620000000800 */
[----:B------:R-:W-:Y:S01]  /*02f0*/  SHF.R.S32.HI R6, RZ, 0x1f, R5 ;  /* 0x0000001fff067819 */ /* 0x000fe20000011405 */
[----:B------:R-:W2:Y:S01]  /*0300*/  S2R R3, SR_CTAID.Y ;  /* 0x0000000000037919 */ /* 0x000ea20000002600 */
[----:B0-----:R-:W-:Y:S01]  /*0310*/  UMOV UR4, 0x20 ;  /* 0x0000002000047882 */ /* 0x001fe20000000000 */
[----:B------:R-:W-:Y:S01]  /*0320*/  ISETP.NE.AND P2, PT, R8, RZ, PT ;  /* 0x000000ff0800720c */ /* 0x000fe20003f45270 */
[----:B------:R-:W-:Y:S01]  /*0330*/  NOP ;  /* 0x0000000000007918 */ /* 0x000fe20000000000 */
[----:B------:R-:W0:Y:S01]  /*0340*/  S2R R4, SR_CTAID.X ;  /* 0x0000000000047919 */ /* 0x000e220000002500 */
[----:B------:R-:W-:Y:S01]  /*0350*/  LEA.HI R6, R6, R5, RZ, 0x2 ;  /* 0x0000000506067211 */ /* 0x000fe200078f10ff */
[----:B------:R-:W-:Y:S01]  /*0360*/  NOP ;  /* 0x0000000000007918 */ /* 0x000fe20000000000 */
[----:B-----5:R-:W-:-:S02]  /*0370*/  ISETP.NE.OR P0, PT, R0, RZ, !P0 ;  /* 0x000000ff0000720c */ /* 0x020fc40004705670 */
[----:B-1----:R-:W-:-:S04]  /*0380*/  ISETP.NE.AND P3, PT, R2, 0x1, PT ;  /* 0x000000010200780c */ /* 0x002fc80003f65270 */
[----:B------:R-:W-:Y:S02]  /*0390*/  P2R R0, PR, RZ, 0x8 ;  /* 0x00000008ff007803 */ /* 0x000fe40000000000 */
[----:B------:R-:W-:-:S05]  /*03a0*/  LOP3.LUT R0, R6, 0xfffffffc, RZ, 0xc0, !PT ;  /* 0xfffffffc06007812 */ /* 0x000fca00078ec0ff */
[----:B------:R-:W-:Y:S01]  /*03b0*/  VOTEU.ALL UP0, P0 ;  /* 0x00000000003f7886 */ /* 0x000fe20000000000 */
[----:B------:R-:W-:Y:S01]  /*03c0*/  IMAD.IADD R0, R5, 0x1, -R0 ;  /* 0x0000000105007824 */ /* 0x000fe200078e0a00 */
[----:B------:R-:W0:Y:S01]  /*03d0*/  @P3 LDC R17, c[0x0][0x10] ;  /* 0x00000400ff113b82 */ /* 0x000e220000000800 */
[----:B------:R-:W-:Y:S01]  /*03e0*/  VOTEU.ALL UP1, P0 ;  /* 0x00000000003f7886 */ /* 0x000fe20000020000 */
[----:B--2---:R-:W-:Y:S01]  /*03f0*/  @P3 IMAD.MOV.U32 R6, RZ, RZ, R3 ;  /* 0x000000ffff063224 */ /* 0x004fe200078e0003 */
[----:B------:R-:W-:Y:S01]  /*0400*/  @!UP0 UMOV UR6, 0x400 ;  /* 0x0000040000068882 */ /* 0x000fe20000000000 */
[----:B------:R-:W-:-:S04]  /*0410*/  @!UP0 UIADD3 UR4, -UR4, 0x100000, URZ ;  /* 0x0010000004048890 */ /* 0x000fc8000fffe13f */
[----:B------:R-:W-:Y:S02]  /*0420*/  @!UP0 USHF.L.U32 UR5, UR4, 0xb, URZ ;  /* 0x0000000b04058899 */ /* 0x000fe4000800063f */
[----:B------:R-:W-:Y:S01]  /*0430*/  @!UP0 USHF.L.U32 UR4, UR4, 0x1, URZ ;  /* 0x0000000104048899 */ /* 0x000fe2000800063f */
[----:B------:R-:W-:Y:S02]  /*0440*/  @P3 IMAD.MOV.U32 R7, RZ, RZ, RZ ;  /* 0x000000ffff073224 */ /* 0x000fe400078e00ff */
[----:B------:R-:W-:Y:S01]  /*0450*/  IMAD.MOV.U32 R5, RZ, RZ, RZ ;  /* 0x000000ffff057224 */ /* 0x000fe200078e00ff */
[----:B------:R-:W1:Y:S01]  /*0460*/  @!UP0 S2UR UR7, SR_CgaCtaId ;  /* 0x00000000000789c3 */ /* 0x000e620000008800 */
[----:B------:R-:W-:-:S07]  /*0470*/  @P3 IMAD.MOV.U32 R11, RZ, RZ, RZ ;  /* 0x000000ffff0b3224 */ /* 0x000fce00078e00ff */
[----:B------:R-:W2:Y:S01]  /*0480*/  @!P3 LDC R9, c[0x0][0xc] ;  /* 0x00000300ff09bb82 */ /* 0x000ea20000000800 */
[----:B0-----:R-:W-:-:S04]  /*0490*/  @P3 IMAD.WIDE.U32 R16, R4, R17, R6 ;  /* 0x0000001104103225 */ /* 0x001fc800078e0006 */
[----:B------:R-:W-:Y:S01]  /*04a0*/  @P3 IMAD.IADD R17, R17, 0x1, R11 ;  /* 0x0000000111113824 */ /* 0x000fe200078e020b */
[----:B-1----:R-:W-:Y:S01]  /*04b0*/  @!UP0 ULEA UR6, UR7, UR6, 0x18 ;  /* 0x0000000607068291 */ /* 0x002fe2000f8ec03f */
[----:B------:R-:W-:Y:S01]  /*04c0*/  VOTEU.ALL UP0, P0 ;  /* 0x00000000003f7886 */ /* 0x000fe20000000000 */
[----:B------:R-:W-:-:S04]  /*04d0*/  ISETP.NE.AND P0, PT, R0, 0x3, PT ;  /* 0x000000030000780c */ /* 0x000fc80003f05270 */
[----:B------:R-:W-:Y:S01]  /*04e0*/  ISETP.EQ.OR P0, PT, R0, RZ, !P0 ;  /* 0x000000ff0000720c */ /* 0x000fe20004702670 */
[----:B--2---:R-:W-:-:S03]  /*04f0*/  @!P3 IMAD.WIDE.U32 R6, R9, R3, R4 ;  /* 0x000000030906b225 */ /* 0x004fc600078e0004 */
[C---:B------:R-:W-:Y:S01]  /*0500*/  ISETP.EQ.AND P0, PT, R8.reuse, RZ, P0 ;  /* 0x000000ff0800720c */ /* 0x040fe20000702270 */
[----:B------:R-:W-:Y:S01]  /*0510*/  VIADD R8, R8, 0xffffffff ;  /* 0xffffffff08087836 */ /* 0x000fe20000000000 */
[----:B------:R-:W0:Y:S02]  /*0520*/  FENCE.VIEW.ASYNC.S ;  /* 0x00000000000073c6 */ /* 0x000e240000000000 */
[----:B0-----:R0:W3:Y:S01]  /*0530*/  @!UP0 SYNCS.EXCH.64 URZ, [UR6+0x50], UR4 ;  /* 0x00005004063f85b2 */ /* 0x0010e20008000100 */
[----:B------:R-:W-:Y:S01]  /*0540*/  @!P3 IMAD.MOV.U32 R16, RZ, RZ, R6 ;  /* 0x000000ffff10b224 */ /* 0x000fe200078e0006 */
[----:B------:R-:W-:Y:S01]  /*0550*/  SEL R19, RZ, 0x1, !P0 ;  /* 0x00000001ff137807 */ /* 0x000fe20004000000 */
[----:B------:R-:W-:Y:S01]  /*0560*/  @!P3 IMAD.MOV.U32 R17, RZ, RZ, R7 ;  /* 0x000000ffff11b224 */ /* 0x000fe200078e0007 */
[----:B------:R-:W-:-:S04]  /*0570*/  ISETP.GE.U32.AND P1, PT, R8, 0x2, PT ;  /* 0x000000020800780c */ /* 0x000fc80003f26070 */
[----:B------:R-:W-:Y:S01]  /*0580*/  SEL R19, R19, 0x2, P1 ;  /* 0x0000000213137807 */ /* 0x000fe20000800000 */
[----:B------:R0:W3:Y:S01]  /*0590*/  @!UP1 SYNCS.EXCH.64 URZ, [UR6+0x58], UR4 ;  /* 0x00005804063f95b2 */ /* 0x0000e20008000100 */
[----:B------:R-:W-:Y:S01]  /*05a0*/  NOP ;  /* 0x0000000000007918 */ /* 0x000fe20000000000 */
[----:B---34-:R-:W-:Y:S06]  /*05b0*/  BAR.SYNC.DEFER_BLOCKING 0x0 ;  /* 0x0000000000007b1d */ /* 0x018fec0000010000 */
[----:B------:R-:W-:Y:S05]  /*05c0*/  @!P2 BRA `(.L_x_3) ;  /* 0x0000009c0068a947 */ /* 0x000fea0003800000 */
[----:B------:R-:W-:-:S13]  /*05d0*/  ISETP.GT.U32.AND P0, PT, R8, 0x1, PT ;  /* 0x000000010800780c */ /* 0x000fda0003f04070 */
[----:B0-----:R-:W-:Y:S05]  /*05e0*/  @P0 EXIT ;  /* 0x000000000000094d */ /* 0x001fea0003800000 */
[----:B------:R-:W-:Y:S01]  /*05f0*/  ULDC.64 UR4, c[0x0][0x650] ;  /* 0x0001940000047ab9 */ /* 0x000fe20000000a00 */
[----:B------:R-:W-:Y:S01]  /*0600*/  PRMT R0, RZ, 0x7610, R0 ;  /* 0x00007610ff007816 */ /* 0x000fe20000000000 */
[----:B------:R-:W-:Y:S01]  /*0610*/  IMAD.MOV.U32 R153, RZ, RZ, -0x1 ;  /* 0xffffffffff997424 */ /* 0x000fe200078e00ff */
[----:B------:R-:W-:Y:S01]  /*0620*/  ISETP.GE.U32.AND P0, PT, R16, UR4, PT ;  /* 0x0000000410007c0c */ /* 0x000fe2000bf06070 */
[----:B------:R-:W-:Y:S02]  /*0630*/  IMAD.MOV.U32 R152, RZ, RZ, -0x1 ;  /* 0xffffffffff987424 */ /* 0x000fe400078e00ff */
[----:B------:R-:W-:Y:S01]  /*0640*/  IMAD.MOV.U32 R23, RZ, RZ, -0x1 ;  /* 0xffffffffff177424 */ /* 0x000fe200078e00ff */
[----:B------:R-:W-:-:S13]  /*0650*/  ISETP.GE.U32.AND.EX P0, PT, R17, UR5, PT, P0 ;  /* 0x0000000511007c0c */ /* 0x000fda000bf06100 */
[----:B------:R-:W-:Y:S05]  /*0660*/  @P0 BRA `(.L_x_4) ;  /* 0x0000000400540947 */ /* 0x000fea0003800000 */
[----:B------:R-:W0:Y:S01]  /*0670*/  LDC.64 R14, c[0x0][0x628] ;  /* 0x00018a00ff0e7b82 */ /* 0x000e220000000a00 */
[----:B------:R-:W-:Y:S02]  /*0680*/  IMAD.MOV.U32 R6, RZ, RZ, R16 ;  /* 0x000000ffff067224 */ /* 0x000fe400078e0010 */
[----:B------:R-:W-:-:S05]  /*0690*/  IMAD.MOV.U32 R7, RZ, RZ, R17 ;  /* 0x000000ffff077224 */ /* 0x000fca00078e0011 */
[----:B------:R-:W1:Y:S08]  /*06a0*/  LDC R0, c[0x0][0x630] ;  /* 0x00018c00ff007b82 */ /* 0x000e700000000800 */
[----:B------:R-:W2:Y:S01]  /*06b0*/  LDC.64 R20, c[0x0][0x620] ;  /* 0x00018800ff147b82 */ /* 0x000ea20000000a00 */
[----:B0-----:R-:W-:-:S04]  /*06c0*/  ISETP.NE.U32.AND P0, PT, R14, RZ, PT ;  /* 0x000000ff0e00720c */ /* 0x001fc80003f05070 */
[----:B------:R-:W-:-:S13]  /*06d0*/  ISETP.NE.AND.EX P0, PT, R15, RZ, PT, P0 ;  /* 0x000000ff0f00720c */ /* 0x000fda0003f05300 */
[----:B-12---:R-:W-:Y:S05]  /*06e0*/  @!P0 BRA `(.L_x_5) ;  /* 0x0000000000288947 */ /* 0x006fea0003800000 */
[----:B------:R-:W0:Y:S02]  /*06f0*/  LDC R11, c[0x0][0x634] ;  /* 0x00018d00ff0b7b82 */ /* 0x000e240000000800 */
[----:B0-----:R-:W-:-:S05]  /*0700*/  IADD3 R11, P0, R16, R11, RZ ;  /* 0x0000000b100b7210 */ /* 0x001fca0007f1e0ff */
[----:B------:R-:W-:-:S04]  /*0710*/  IMAD.X R13, RZ, RZ, R17, P0 ;  /* 0x000000ffff0d7224 */ /* 0x000fc800000e0611 */
[----:B------:R-:W-:-:S04]  /*0720*/  IMAD.WIDE.U32 R6, R13, R14, RZ ;  /* 0x0000000e0d067225 */ /* 0x000fc800078e00ff */
[----:B------:R-:W-:-:S04]  /*0730*/  IMAD.WIDE.U32 R8, P0, R11, R15, R6 ;  /* 0x0000000f0b087225 */ /* 0x000fc80007800006 */
[----:B------:R-:W-:-:S04]  /*0740*/  IMAD.WIDE.U32 R6, R11, R14, RZ ;  /* 0x0000000e0b067225 */ /* 0x000fc800078e00ff */
[----:B------:R-:W-:Y:S01]  /*0750*/  IMAD.X R11, RZ, RZ, RZ, P0 ;  /* 0x000000ffff0b7224 */ /* 0x000fe200000e06ff */
[----:B------:R-:W-:Y:S01]  /*0760*/  IADD3 RZ, P0, R7, R8, RZ ;  /* 0x0000000807ff7210 */ /* 0x000fe20007f1e0ff */
[----:B------:R-:W-:-:S04]  /*0770*/  IMAD.MOV.U32 R10, RZ, RZ, R9 ;  /* 0x000000ffff0a7224 */ /* 0x000fc800078e0009 */
[----:B------:R-:W-:-:S08]  /*0780*/  IMAD.WIDE.U32.X R6, R13, R15, R10, P0 ;  /* 0x0000000f0d067225 */ /* 0x000fd000000e040a */
.L_x_5:
[-CC-:B------:R-:W-:Y:S01]  /*0790*/  SHF.R.U64 R23, R6, R0.reuse, R7.reuse ;  /* 0x0000000006177219 */ /* 0x180fe20000001207 */
[----:B------:R-:W0:Y:S01]  /*07a0*/  LDC R10, c[0x0][0x618] ;  /* 0x00018600ff0a7b82 */ /* 0x000e220000000800 */
[----:B------:R-:W-:Y:S01]  /*07b0*/  SHF.R.U32.HI R5, RZ, R0, R7 ;  /* 0x00000000ff057219 */ /* 0x000fe20000011607 */
[----:B------:R-:W-:Y:S01]  /*07c0*/  ULDC UR4, c[0x0][0x150] ;  /* 0x0000540000047ab9 */ /* 0x000fe20000000800 */
[----:B------:R-:W-:Y:S02]  /*07d0*/  IADD3 R9, P0, RZ, -R23, RZ ;  /* 0x80000017ff097210 */ /* 0x000fe40007f1e0ff */
[----:B------:R-:W-:-:S03]  /*07e0*/  I2FP.F32.U32 R0, R4 ;  /* 0x0000000400007245 */ /* 0x000fc60000201000 */
[----:B------:R-:W1:Y:S01]  /*07f0*/  LDC.64 R28, c[0x0][0x640] ;  /* 0x00019000ff1c7b82 */ /* 0x000e620000000a00 */
[----:B------:R-:W-:Y:S02]  /*0800*/  IMAD.X R11, RZ, RZ, ~R5, P0 ;  /* 0x000000ffff0b7224 */ /* 0x000fe400000e0e05 */
[----:B------:R-:W-:Y:S01]  /*0810*/  FMUL R0, R0, UR4 ;  /* 0x0000000400007c20 */ /* 0x000fe20008400000 */
[----:B------:R-:W-:Y:S01]  /*0820*/  IMAD.WIDE.U32 R6, R9, R20, R16 ;  /* 0x0000001409067225 */ /* 0x000fe200078e0010 */
[----:B------:R-:W-:-:S03]  /*0830*/  ULDC UR4, c[0x0][0x154] ;  /* 0x0000550000047ab9 */ /* 0x000fc60000000800 */
[----:B------:R-:W-:Y:S01]  /*0840*/  IMAD R8, R11, R20, RZ ;  /* 0x000000140b087224 */ /* 0x000fe200078e02ff */
[----:B------:R-:W2:Y:S01]  /*0850*/  LDC R5, c[0x0][0x144] ;  /* 0x00005100ff057b82 */ /* 0x000ea20000000800 */
[----:B------:R-:W3:Y:S02]  /*0860*/  F2I.U32.TRUNC.NTZ R0, R0 ;  /* 0x0000000000007305 */ /* 0x000ee4000020f000 */
[----:B------:R-:W-:-:S04]  /*0870*/  IMAD R9, R9, R21, R8 ;  /* 0x0000001509097224 */ /* 0x000fc800078e0208 */
[----:B------:R-:W-:Y:S01]  /*0880*/  IMAD.IADD R7, R7, 0x1, R9 ;  /* 0x0000000107077824 */ /* 0x000fe200078e0209 */
[----:B------:R-:W4:Y:S01]  /*0890*/  LDC R12, c[0x0][0x608] ;  /* 0x00018200ff0c7b82 */ /* 0x000f220000000800 */
[----:B------:R-:W-:-:S03]  /*08a0*/  IMAD.MOV.U32 R9, RZ, RZ, -0x1 ;  /* 0xffffffffff097424 */ /* 0x000fc600078e00ff */
[-CC-:B0-----:R-:W-:Y:S02]  /*08b0*/  SHF.R.U64 R20, R6, R10.reuse, R7.reuse ;  /* 0x0000000a06147219 */ /* 0x181fe40000001207 */
[----:B------:R-:W-:Y:S02]  /*08c0*/  I2FP.F32.U32 R6, R3 ;  /* 0x0000000300067245 */ /* 0x000fe40000201000 */
[----:B------:R-:W0:Y:S01]  /*08d0*/  LDC R26, c[0x0][0x658] ;  /* 0x00019600ff1a7b82 */ /* 0x000e220000000800 */
[----:B-1----:R-:W-:Y:S01]  /*08e0*/  ISETP.NE.U32.AND P0, PT, R28, RZ, PT ;  /* 0x000000ff1c00720c */ /* 0x002fe20003f05070 */
[----:B---3--:R-:W-:Y:S01]  /*08f0*/  IMAD.MOV R8, RZ, RZ, -R0 ;  /* 0x000000ffff087224 */ /* 0x008fe200078e0a00 */
[----:B------:R-:W-:Y:S01]  /*0900*/  SHF.R.U32.HI R7, RZ, R10, R7 ;  /* 0x0000000aff077219 */ /* 0x000fe20000011607 */
[----:B------:R-:W-:Y:S01]  /*0910*/  FMUL R6, R6, UR4 ;  /* 0x0000000406067c20 */ /* 0x000fe20008400000 */
[----:B------:R-:W-:-:S03]  /*0920*/  ISETP.NE.AND.EX P0, PT, R29, RZ, PT, P0 ;  /* 0x000000ff1d00720c */ /* 0x000fc60003f05300 */
[----:B------:R-:W1:Y:S01]  /*0930*/  LDC R14, c[0x0][0x148] ;  /* 0x00005200ff0e7b82 */ /* 0x000e620000000800 */
[----:B--2---:R-:W-:-:S07]  /*0940*/  IMAD R0, R5, R8, R4 ;  /* 0x0000000805007224 */ /* 0x004fce00078e0204 */
[----:B------:R-:W2:Y:S01]  /*0950*/  LDC R24, c[0x0][0x600] ;  /* 0x00018000ff187b82 */ /* 0x000ea20000000800 */
[-CC-:B----4-:R-:W-:Y:S02]  /*0960*/  SHF.R.U64 R30, R20, R12.reuse, R7.reuse ;  /* 0x0000000c141e7219 */ /* 0x190fe40000001207 */
[----:B------:R-:W-:Y:S01]  /*0970*/  SHF.R.U32.HI R5, RZ, R12, R7 ;  /* 0x0000000cff057219 */ /* 0x000fe20000011607 */
[----:B------:R-:W-:Y:S01]  /*0980*/  IMAD.MOV.U32 R7, RZ, RZ, 0x1 ;  /* 0x00000001ff077424 */ /* 0x000fe200078e00ff */
[----:B------:R3:W4:Y:S03]  /*0990*/  F2I.U32.TRUNC.NTZ R12, R6 ;  /* 0x00000006000c7305 */ /* 0x000726000020f000 */
[----:B------:R-:W1:Y:S01]  /*09a0*/  LDC R15, c[0x0][0x648] ;  /* 0x00019200ff0f7b82 */ /* 0x000e620000000800 */
[-C--:B0-----:R-:W-:Y:S02]  /*09b0*/  SHF.L.U32 R4, R9, R26.reuse, RZ ;  /* 0x0000001a09047219 */ /* 0x081fe400000006ff */
[----:B------:R-:W-:-:S02]  /*09c0*/  SHF.R.U64 R32, R30, R26, R5 ;  /* 0x0000001a1e207219 */ /* 0x000fc40000001205 */
[----:B------:R-:W-:Y:S02]  /*09d0*/  LOP3.LUT R11, RZ, R4, RZ, 0x33, !PT ;  /* 0x00000004ff0b7212 */ /* 0x000fe400078e33ff */
[-C--:B------:R-:W-:Y:S01]  /*09e0*/  SHF.R.U32.HI R5, RZ, R26.reuse, R5 ;  /* 0x0000001aff057219 */ /* 0x080fe20000011605 */
[----:B------:R-:W0:Y:S01]  /*09f0*/  LDC R21, c[0x0][0x638] ;  /* 0x00018e00ff157b82 */ /* 0x000e220000000800 */
[----:B------:R-:W-:Y:S01]  /*0a00*/  SHF.L.U32 R10, R7, R26, RZ ;  /* 0x0000001a070a7219 */ /* 0x000fe200000006ff */
[----:B------:R-:W-:-:S06]  /*0a10*/  IMAD.MOV.U32 R4, RZ, RZ, R32 ;  /* 0x000000ffff047224 */ /* 0x000fcc00078e0020 */
[----:B------:R-:W0:Y:S01]  /*0a20*/  LDC R153, c[0x0][0x610] ;  /* 0x00018400ff997b82 */ /* 0x000e220000000800 */
[----:B---34-:R-:W-:Y:S05]  /*0a30*/  @!P0 BRA `(.L_x_6) ;  /* 0x0000000000288947 */ /* 0x018fea0003800000 */
[----:B------:R-:W3:Y:S02]  /*0a40*/  LDC R9, c[0x0][0x64c] ;  /* 0x00019300ff097b82 */ /* 0x000ee40000000800 */
[----:B---3--:R-:W-:-:S05]  /*0a50*/  IADD3 R9, P0, R32, R9, RZ ;  /* 0x0000000920097210 */ /* 0x008fca0007f1e0ff */
        /* <DEDUP_REMOVED lines=8> */
.L_x_6:
[----:B-1----:R-:W-:Y:S01]  /*0ae0*/  SHF.R.U64 R4, R4, R15, R5 ;  /* 0x0000000f04047219 */ /* 0x002fe20000001205 */
[----:B--2---:R-:W-:Y:S01]  /*0af0*/  VIADD R5, R24, 0xffffffff ;  /* 0xffffffff18057836 */ /* 0x004fe20000000000 */
[----:B------:R-:W-:Y:S01]  /*0b00*/  LOP3.LUT R11, R30, R11, RZ, 0xc0, !PT ;  /* 0x0000000b1e0b7212 */ /* 0x000fe200078ec0ff */
[----:B------:R-:W-:Y:S02]  /*0b10*/  IMAD.MOV R12, RZ, RZ, -R12 ;  /* 0x000000ffff0c7224 */ /* 0x000fe400078e0a0c */
[----:B------:R-:W-:Y:S02]  /*0b20*/  IMAD.MOV R6, RZ, RZ, -R4 ;  /* 0x000000ffff067224 */ /* 0x000fe400078e0a04 */
[----:B------:R-:W-:Y:S01]  /*0b30*/  IMAD R11, R10, R4, R11 ;  /* 0x000000040a0b7224 */ /* 0x000fe200078e020b */
[----:B------:R-:W-:Y:S01]  /*0b40*/  LOP3.LUT R4, R20, R5, RZ, 0xc0, !PT ;  /* 0x0000000514047212 */ /* 0x000fe200078ec0ff */
[----:B------:R-:W-:Y:S02]  /*0b50*/  @P3 IMAD R0, R14, R12, R3 ;  /* 0x0000000c0e003224 */ /* 0x000fe400078e0203 */
[----:B0-----:R-:W-:-:S02]  /*0b60*/  IMAD R3, R6, R21, R32 ;  /* 0x0000001506037224 */ /* 0x001fc400078e0220 */
[----:B------:R-:W-:Y:S02]  /*0b70*/  IMAD R153, R11, R153, R0 ;  /* 0x000000990b997224 */ /* 0x000fe400078e0200 */
[----:B------:R-:W-:Y:S02]  /*0b80*/  IMAD R4, R3, R24, R4 ;  /* 0x0000001803047224 */ /* 0x000fe400078e0204 */
[----:B------:R-:W-:-:S03]  /*0b90*/  IMAD.MOV.U32 R0, RZ, RZ, 0x1 ;  /* 0x00000001ff007424 */ /* 0x000fc600078e00ff */
[----:B------:R-:W-:Y:S02]  /*0ba0*/  SEL R152, R4, R153, !P3 ;  /* 0x0000009904987207 */ /* 0x000fe40005800000 */
[----:B------:R-:W-:-:S07]  /*0bb0*/  SEL R153, R153, R4, !P3 ;  /* 0x0000000499997207 */ /* 0x000fce0005800000 */
.L_x_4:
[----:B------:R-:W-:-:S08]  /*0bc0*/  NOP ;  /* 0x0000000000007918 */ /* 0x000fd00000000000 */
[----:B------:R-:W0:Y:S02]  /*0bd0*/  USETMAXREG.TRY_ALLOC.CTAPOOL UP0, 0xe8 ;  /* 0x000000e8000079c8 */ /* 0x000e240008000600 */
[----:B0-----:R-:W-:-:S13]  /*0be0*/  PLOP3.LUT P0, PT, PT, PT, UP0, 0x80, 0x0 ;  /* 0x000000000000781c */ /* 0x001fda0003f0f008 */
[----:B------:R-:W-:Y:S05]  /*0bf0*/  @!P0 BRA `(.L_x_4) ;  /* 0xfffffffc00f08947 */ /* 0x000fea000383ffff */
[----:B------:R-:W-:Y:S01]  /*0c00*/  ULDC.64 UR4, c[0x0][0x598] ;  /* 0x0001660000047ab9 */ /* 0x000fe20000000a00 */
[----:B------:R-:W-:Y:S01]  /*0c10*/  ULDC.64 UR36, c[0x0][0x208] ;  /* 0x0000820000247ab9 */ /* 0x000fe20000000a00 */
[----:B------:R-:W-:-:S04]  /*0c20*/  ISETP.NE.U32.AND P0, PT, RZ, UR4, PT ;  /* 0x00000004ff007c0c */ /* 0x000fc8000bf05070 */
[----:B------:R-:W-:-:S13]  /*0c30*/  ISETP.NE.AND.EX P0, PT, RZ, UR5, PT, P0 ;  /* 0x00000005ff007c0c */ /* 0x000fda000bf05300 */
[----:B------:R-:W-:Y:S05]  /*0c40*/  @!P0 BRA `(.L_x_7) ;  /* 0x00000000001c8947 */ /* 0x000fea0003800000 */
[----:B------:R-:W0:Y:S02]  /*0c50*/  LDC.64 R4, c[0x0][0x598] ;  /* 0x00016600ff047b82 */ /* 0x000e240000000a00 */
[----:B0-----:R-:W2:Y:S02]  /*0c60*/  LDG.E.64 R4, desc[UR36][R4.64] ;  /* 0x0000002404047981 */ /* 0x001ea4000c1e1b00 */
[----:B--2---:R-:W-:-:S04]  /*0c70*/  ISETP.NE.U32.AND P0, PT, R4, RZ, PT ;  /* 0x000000ff0400720c */ /* 0x004fc80003f05070 */
[----:B------:R-:W-:-:S13]  /*0c80*/  ISETP.NE.AND.EX P0, PT, R5, RZ, PT, P0 ;  /* 0x000000ff0500720c */ /* 0x000fda0003f05300 */
[----:B------:R-:W-:Y:S05]  /*0c90*/  @!P0 BRA `(.L_x_7) ;  /* 0x0000000000088947 */ /* 0x000fea0003800000 */
[----:B------:R0:W5:Y:S01]  /*0ca0*/  LD.E R154, desc[UR36][R4.64] ;  /* 0x00000024049a7980 */ /* 0x000162000c101900 */
[----:B------:R-:W-:Y:S05]  /*0cb0*/  BRA `(.L_x_8) ;  /* 0x0000000000247947 */ /* 0x000fea0003800000 */
.L_x_7:
[----:B------:R-:W-:Y:S02]  /*0cc0*/  ULDC.64 UR4, c[0x0][0x588] ;  /* 0x0001620000047ab9 */ /* 0x000fe40000000a00 */
[----:B------:R-:W-:-:S04]  /*0cd0*/  ISETP.NE.U32.AND P0, PT, RZ, UR4, PT ;  /* 0x00000004ff007c0c */ /* 0x000fc8000bf05070 */
[----:B------:R-:W-:-:S13]  /*0ce0*/  ISETP.NE.AND.EX P0, PT, RZ, UR5, PT, P0 ;  /* 0x00000005ff007c0c */ /* 0x000fda000bf05300 */
[----:B------:R-:W-:Y:S05]  /*0cf0*/  @!P0 BRA `(.L_x_9) ;  /* 0x00000000000c8947 */ /* 0x000fea0003800000 */
[----:B------:R-:W0:Y:S02]  /*0d00*/  LDC.64 R154, c[0x0][0x588] ;  /* 0x00016200ff9a7b82 */ /* 0x000e240000000a00 */
[----:B0-----:R1:W5:Y:S01]  /*0d10*/  LDG.E R154, desc[UR36][R154.64] ;  /* 0x000000249a9a7981 */ /* 0x001362000c1e1900 */
[----:B------:R-:W-:Y:S05]  /*0d20*/  BRA `(.L_x_8) ;  /* 0x0000000000087947 */ /* 0x000fea0003800000 */
.L_x_9:
[----:B------:R-:W-:Y:S02]  /*0d30*/  ULDC UR4, c[0x0][0x580] ;  /* 0x0001600000047ab9 */ /* 0x000fe40000000800 */
[----:B------:R-:W-:-:S07]  /*0d40*/  IMAD.U32 R154, RZ, RZ, UR4 ;  /* 0x00000004ff9a7e24 */ /* 0x000fce000f8e00ff */
.L_x_8:
[----:B------:R-:W-:Y:S02]  /*0d50*/  ULDC.64 UR4, c[0x0][0x5a0] ;  /* 0x0001680000047ab9 */ /* 0x000fe40000000a00 */
[----:B------:R-:W-:-:S04]  /*0d60*/  ISETP.NE.U32.AND P0, PT, RZ, UR4, PT ;  /* 0x00000004ff007c0c */ /* 0x000fc8000bf05070 */
[----:B------:R-:W-:-:S13]  /*0d70*/  ISETP.NE.AND.EX P0, PT, RZ, UR5, PT, P0 ;  /* 0x00000005ff007c0c */ /* 0x000fda000bf05300 */
[----:B------:R-:W-:Y:S05]  /*0d80*/  @!P0 BRA `(.L_x_10) ;  /* 0x00000000001c8947 */ /* 0x000fea0003800000 */
[----:B0-----:R-:W0:Y:S02]  /*0d90*/  LDC.64 R4, c[0x0][0x5a0] ;  /* 0x00016800ff047b82 */ /* 0x001e240000000a00 */
[----:B0-----:R-:W2:Y:S02]  /*0da0*/  LDG.E.64 R4, desc[UR36][R4.64] ;  /* 0x0000002404047981 */ /* 0x001ea4000c1e1b00 */
[----:B--2---:R-:W-:-:S04]  /*0db0*/  ISETP.NE.U32.AND P0, PT, R4, RZ, PT ;  /* 0x000000ff0400720c */ /* 0x004fc80003f05070 */
[----:B------:R-:W-:-:S13]  /*0dc0*/  ISETP.NE.AND.EX P0, PT, R5, RZ, PT, P0 ;  /* 0x000000ff0500720c */ /* 0x000fda0003f05300 */
[----:B------:R-:W-:Y:S05]  /*0dd0*/  @!P0 BRA `(.L_x_10) ;  /* 0x0000000000088947 */ /* 0x000fea0003800000 */
[----:B-1----:R0:W5:Y:S01]  /*0de0*/  LD.E R155, desc[UR36][R4.64] ;  /* 0x00000024049b7980 */ /* 0x002162000c101900 */
[----:B------:R-:W-:Y:S05]  /*0df0*/  BRA `(.L_x_11) ;  /* 0x0000000000247947 */ /* 0x000fea0003800000 */
.L_x_10:
[----:B------:R-:W-:Y:S02]  /*0e00*/  ULDC.64 UR4, c[0x0][0x590] ;  /* 0x0001640000047ab9 */ /* 0x000fe40000000a00 */
[----:B------:R-:W-:-:S04]  /*0e10*/  ISETP.NE.U32.AND P0, PT, RZ, UR4, PT ;  /* 0x00000004ff007c0c */ /* 0x000fc8000bf05070 */
[----:B------:R-:W-:-:S13]  /*0e20*/  ISETP.NE.AND.EX P0, PT, RZ, UR5, PT, P0 ;  /* 0x00000005ff007c0c */ /* 0x000fda000bf05300 */
[----:B------:R-:W-:Y:S05]  /*0e30*/  @!P0 BRA `(.L_x_12) ;  /* 0x00000000000c8947 */ /* 0x000fea0003800000 */
[----:B0-----:R-:W1:Y:S02]  /*0e40*/  LDC.64 R4, c[0x0][0x590] ;  /* 0x00016400ff047b82 */ /* 0x001e640000000a00 */
[----:B-1----:R1:W5:Y:S01]  /*0e50*/  LDG.E R155, desc[UR36][R4.64] ;  /* 0x00000024049b7981 */ /* 0x002362000c1e1900 */
[----:B------:R-:W-:Y:S05]  /*0e60*/  BRA `(.L_x_11) ;  /* 0x0000000000087947 */ /* 0x000fea0003800000 */
.L_x_12:
[----:B------:R-:W-:Y:S02]  /*0e70*/  ULDC UR4, c[0x0][0x584] ;  /* 0x0001610000047ab9 */ /* 0x000fe40000000800 */
[----:B-1----:R-:W-:-:S07]  /*0e80*/  IMAD.U32 R155, RZ, RZ, UR4 ;  /* 0x00000004ff9b7e24 */ /* 0x002fce000f8e00ff */
.L_x_11:
[----:B------:R-:W-:-:S13]  /*0e90*/  LOP3.LUT P0, RZ, R0, 0xff, RZ, 0xc0, !PT ;  /* 0x000000ff00ff7812 */ /* 0x000fda000780c0ff */
[----:B------:R-:W-:Y:S05]  /*0ea0*/  @!P0 EXIT ;  /* 0x000000000000894d */ /* 0x000fea0003800000 */
[----:B------:R-:W-:Y:S01]  /*0eb0*/  ULDC UR4, c[0x0][0x28c] ;  /* 0x0000a30000047ab9 */ /* 0x000fe20000000800 */
[----:B------:R-:W-:Y:S01]  /*0ec0*/  LOP3.LUT R158, R19, 0x1, RZ, 0xfc, !PT ;  /* 0x00000001139e7812 */ /* 0x000fe200078efcff */
[----:B------:R-:W-:Y:S01]  /*0ed0*/  UIADD3 UR4, UR4, 0x7f, URZ ;  /* 0x0000007f04047890 */ /* 0x000fe2000fffe03f */
[----:B------:R-:W-:Y:S01]  /*0ee0*/  UMOV UR38, URZ ;  /* 0x0000003f00267c82 */ /* 0x000fe20008000000 */
[----:B------:R-:W-:Y:S02]  /*0ef0*/  UMOV UR39, URZ ;  /* 0x0000003f00277c82 */ /* 0x000fe40008000000 */
[----:B------:R-:W-:-:S04]  /*0f00*/  USHF.R.S32.HI UR5, URZ, 0x1f, UR4 ;  /* 0x0000001f3f057899 */ /* 0x000fc80008011404 */
[----:B------:R-:W-:-:S04]  /*0f10*/  ULEA.HI UR5, UR5, UR4, URZ, 0x7 ;  /* 0x0000000405057291 */ /* 0x000fc8000f8f383f */
[----:B------:R-:W-:-:S12]  /*0f20*/  USHF.R.S32.HI UR40, URZ, 0x7, UR5 ;  /* 0x000000073f287899 */ /* 0x000fd80008011405 */
.L_x_286:
[----:B------:R-:W-:Y:S01]  /*0f30*/  LOP3.LUT R0, R18, 0x80, RZ, 0xc0, !PT ;  /* 0x0000008012007812 */ /* 0x000fe200078ec0ff */
[----:B--2---:R-:W2:Y:S01]  /*0f40*/  S2UR UR7, SR_CgaCtaId ;  /* 0x00000000000779c3 */ /* 0x004ea20000008800 */
[----:B------:R-:W-:Y:S02]  /*0f50*/  UMOV UR6, 0x400 ;  /* 0x0000040000067882 */ /* 0x000fe40000000000 */
[----:B------:R-:W-:-:S06]  /*0f60*/  SHF.R.U32.HI R0, RZ, 0x7, R0 ;  /* 0x00000007ff007819 */ /* 0x000fcc0000011600 */
[----:B---3--:R-:W3:Y:S01]  /*0f70*/  SHFL.IDX PT, R0, R0, RZ, 0x1f ;  /* 0x00001fff00007589 */ /* 0x008ee200000e0000 */
[----:B--2---:R-:W-:Y:S01]  /*0f80*/  ULEA UR42, UR7, UR6, 0x18 ;  /* 0x00000006072a7291 */ /* 0x004fe2000f8ec03f */
[----:B---3--:R-:W-:-:S13]  /*0f90*/  R2UR UR4, R0 ;  /* 0x00000000000472ca */ /* 0x008fda00000e0000 */
[----:B------:R-:W-:-:S04]  /*0fa0*/  ULEA.HI UR5, UR4, UR4, URZ, 0x1 ;  /* 0x0000000404057291 */ /* 0x000fc8000f8f083f */
[----:B------:R-:W-:-:S04]  /*0fb0*/  ULOP3.LUT UR5, UR5, 0x7fffe, URZ, 0xc0, !UPT ;  /* 0x0007fffe05057892 */ /* 0x000fc8000f8ec03f */
[----:B------:R-:W-:-:S03]  /*0fc0*/  UIADD3 UR5, UR4, -UR5, URZ ;  /* 0x8000000504057290 */ /* 0x000fc6000fffe03f */
[----:B------:R-:W-:Y:S01]  /*0fd0*/  ULDC UR4, c[0x0][0x28c] ;  /* 0x0000a30000047ab9 */ /* 0x000fe20000000800 */
[----:B------:R-:W-:Y:S01]  /*0fe0*/  ULEA UR5, UR5, UR42, 0xd ;  /* 0x0000002a05057291 */ /* 0x000fe2000f8e683f */
[----:B------:R-:W-:-:S03]  /*0ff0*/  ISETP.LT.AND P0, PT, RZ, UR4, PT ;  /* 0x00000004ff007c0c */ /* 0x000fc6000bf01270 */
[----:B------:R-:W-:-:S04]  /*1000*/  UIADD3 UR5, UR5, 0x100, URZ ;  /* 0x0000010005057890 */ /* 0x000fc8000fffe03f */
[----:B------:R-:W-:-:S04]  /*1010*/  USHF.R.U32.HI UR5, URZ, 0x4, UR5 ;  /* 0x000000043f057899 */ /* 0x000fc80008011605 */
[----:B------:R-:W-:Y:S02]  /*1020*/  ULOP3.LUT UR41, UR5, 0x3fff, URZ, 0xc0, !UPT ;  /* 0x00003fff05297892 */ /* 0x000fe4000f8ec03f */
[----:B-1----:R-:W-:Y:S10]  /*1030*/  @P0 BRA `(.L_x_13) ;  /* 0x0000000000400947 */ /* 0x002ff40003800000 */
[----:B------:R-:W-:Y:S01]  /*1040*/  MOV R0, 0x0 ;  /* 0x0000000000007802 */ /* 0x000fe20000000f00 */
[----:B------:R-:W-:Y:S01]  /*1050*/  ULDC.64 UR4, c[0x4][0x68] ;  /* 0x01001a0000047ab9 */ /* 0x000fe20000000a00 */
[----:B------:R-:W-:Y:S01]  /*1060*/  ULDC.64 UR6, c[0x4][0x8] ;  /* 0x0100020000067ab9 */ /* 0x000fe20000000a00 */
[----:B01----:R-:W-:Y:S01]  /*1070*/  IMAD.U32 R4, RZ, RZ, UR4 ;  /* 0x00000004ff047e24 */ /* 0x003fe2000f8e00ff */
[----:B------:R0:W1:Y:S01]  /*1080*/  LDC.64 R14, c[0x4][R0] ;  /* 0x01000000000e7b82 */ /* 0x0000620000000a00 */
[----:B------:R-:W-:Y:S01]  /*1090*/  IMAD.U32 R5, RZ, RZ, UR5 ;  /* 0x00000005ff057e24 */ /* 0x000fe2000f8e00ff */
[----:B------:R-:W-:Y:S01]  /*10a0*/  ULDC.64 UR4, c[0x4][0x70] ;  /* 0x01001c0000047ab9 */ /* 0x000fe20000000a00 */
[----:B------:R-:W-:Y:S02]  /*10b0*/  IMAD.U32 R10, RZ, RZ, UR6 ;  /* 0x00000006ff0a7e24 */ /* 0x000fe4000f8e00ff */
[----:B------:R-:W-:Y:S02]  /*10c0*/  IMAD.U32 R6, RZ, RZ, UR4 ;  /* 0x00000004ff067e24 */ /* 0x000fe4000f8e00ff */
[----:B------:R-:W-:-:S02]  /*10d0*/  IMAD.U32 R7, RZ, RZ, UR5 ;  /* 0x00000005ff077e24 */ /* 0x000fc4000f8e00ff */
[----:B------:R-:W-:Y:S02]  /*10e0*/  IMAD.U32 R11, RZ, RZ, UR7 ;  /* 0x00000007ff0b7e24 */ /* 0x000fe4000f8e00ff */
[----:B------:R-:W-:Y:S02]  /*10f0*/  IMAD.MOV.U32 R8, RZ, RZ, 0x1e1 ;  /* 0x000001e1ff087424 */ /* 0x000fe400078e00ff */
[----:B------:R-:W-:Y:S02]  /*1100*/  IMAD.MOV.U32 R12, RZ, RZ, 0x1 ;  /* 0x00000001ff0c7424 */ /* 0x000fe400078e00ff */
[----:B0-----:R-:W-:-:S07]  /*1110*/  IMAD.MOV.U32 R13, RZ, RZ, RZ ;  /* 0x000000ffff0d7224 */ /* 0x001fce00078e00ff */
[----:B------:R-:W-:-:S07]  /*1120*/  LEPC R20, `(.L_x_13) ;  /* 0x000000001014794e */ /* 0x000fce0000000000 */
[----:B-1---5:R-:W-:Y:S05]  /*1130*/  CALL.ABS.NOINC R14 ;  /* 0x000000000e007343 */ /* 0x022fea0003c00000 */
.L_x_13:
[----:B------:R-:W-:-:S13]  /*1140*/  ISETP.NE.AND P0, PT, R158, 0x3, PT ;  /* 0x000000039e00780c */ /* 0x000fda0003f05270 */
[----:B------:R-:W-:Y:S05]  /*1150*/  @!P0 BRA `(.L_x_14) ;  /* 0x0000000000048947 */ /* 0x000fea0003800000 */
[----:B------:R-:W-:Y:S01]  /*1160*/  BPT.TRAP 0x1 ;  /* 0x000000040000795c */ /* 0x000fe20000300000 */
.L_x_14:
[----:B------:R-:W-:Y:S02]  /*1170*/  IMAD.U32 R3, RZ, RZ, UR39 ;  /* 0x00000027ff037e24 */ /* 0x000fe4000f8e00ff */
[----:B------:R-:W-:-:S03]  /*1180*/  IMAD.U32 R0, RZ, RZ, UR38 ;  /* 0x00000026ff007e24 */ /* 0x000fc6000f8e00ff */
[----:B------:R-:W-:Y:S02]  /*1190*/  LEA R3, R3, UR42, 0x3 ;  /* 0x0000002a03037c11 */ /* 0x000fe4000f8e18ff */
[----:B------:R-:W-:-:S04]  /*11a0*/  SHF.L.U32 R0, R0, 0x1f, RZ ;  /* 0x0000001f00007819 */ /* 0x000fc800000006ff */
[----:B------:R2:W3:Y:S01]  /*11b0*/  SYNCS.PHASECHK.TRANS64.TRYWAIT P1, [R3+URZ], R0 ;  /* 0x00000000030075a7 */ /* 0x0004e2000802017f */
[----:B------:R-:W-:Y:S05]  /*11c0*/  @!P0 BRA `(.L_x_15) ;  /* 0x0000000000048947 */ /* 0x000fea0003800000 */
[----:B------:R-:W-:Y:S01]  /*11d0*/  BPT.TRAP 0x1 ;  /* 0x000000040000795c */ /* 0x000fe20000300000 */
.L_x_15:
[----:B---3--:R-:W-:Y:S05]  /*11e0*/  @P1 BRA `(.L_x_16) ;  /* 0x0000000000081947 */ /* 0x008fea0003800000 */
[----:B------:R-:W3:Y:S02]  /*11f0*/  SYNCS.PHASECHK.TRANS64.TRYWAIT P1, [R3+URZ], R0 ;  /* 0x00000000030075a7 */ /* 0x000ee4000802017f */
[----:B---3--:R-:W-:Y:S05]  /*1200*/  @!P1 BRA `(.L_x_17) ;  /* 0x000000a800189947 */ /* 0x008fea0003800000 */
.L_x_16:
[----:B------:R-:W-:-:S04]  /*1210*/  UISETP.LT.AND UP0, UPT, UR40, 0x1, UPT ;  /* 0x000000012800788c */ /* 0x000fc8000bf01270 */
[----:B------:R-:W-:-:S04]  /*1220*/  USEL UR4, UR40, 0x1, UP0 ;  /* 0x0000000128047887 */ /* 0x000fc80008000000 */
[----:B------:R-:W-:-:S06]  /*1230*/  UIADD3 UR4, UR40, -UR4, URZ ;  /* 0x8000000428047290 */ /* 0x000fcc000fffe03f */
[----:B--23--:R-:W-:Y:S01]  /*1240*/  IMAD.U32 R0, RZ, RZ, UR4 ;  /* 0x00000004ff007e24 */ /* 0x00cfe2000f8e00ff */
[----:B------:R-:W-:Y:S05]  /*1250*/  WARPSYNC.ALL ;  /* 0x0000000000007948 */ /* 0x000fea0003800000 */
[----:B------:R-:W-:Y:S01]  /*1260*/  ISETP.GE.AND P1, PT, R0, 0x1, PT ;  /* 0x000000010000780c */ /* 0x000fe20003f26270 */
[----:B------:R-:W-:Y:S01]  /*1270*/  UIADD3 UR4, UR42, 0x20100, URZ ;  /* 0x000201002a047890 */ /* 0x000fe2000fffe03f */
[----:B------:R-:W-:Y:S01]  /*1280*/  WARPGROUP.ARRIVE ;  /* 0x00000000000079c5 */ /* 0x000fe20000000000 */
[----:B------:R-:W-:Y:S01]  /*1290*/  UMOV UR9, 0x40000040 ;  /* 0x4000004000097882 */ /* 0x000fe20000000000 */
[----:B------:R-:W-:Y:S01]  /*12a0*/  UMOV UR11, 0x40000040 ;  /* 0x40000040000b7882 */ /* 0x000fe20000000000 */
[----:B------:R-:W-:-:S04]  /*12b0*/  USHF.R.U32.HI UR4, URZ, 0x4, UR4 ;  /* 0x000000043f047899 */ /* 0x000fc80008011604 */
[----:B------:R-:W-:Y:S02]  /*12c0*/  ULOP3.LUT UR5, UR4, 0x3fff, URZ, 0xc0, !UPT ;  /* 0x00003fff04057892 */ /* 0x000fe4000f8ec03f */
[----:B------:R-:W-:Y:S02]  /*12d0*/  ULOP3.LUT UR4, UR41, 0x10000, URZ, 0xfc, !UPT ;  /* 0x0001000029047892 */ /* 0x000fe4000f8efc3f */
[----:B------:R-:W-:Y:S02]  /*12e0*/  ULOP3.LUT UR5, UR5, 0x10000, URZ, 0xfc, !UPT ;  /* 0x0001000005057892 */ /* 0x000fe4000f8efc3f */
[----:B------:R-:W-:Y:S02]  /*12f0*/  ULEA UR6, UR39, UR4, 0xb ;  /* 0x0000000427067291 */ /* 0x000fe4000f8e583f */
[----:B------:R-:W-:-:S05]  /*1300*/  ULEA UR7, UR39, UR5, 0xc ;  /* 0x0000000527077291 */ /* 0x000fca000f8e603f */
[----:B------:R-:W-:Y:S02]  /*1310*/  UMOV UR8, UR6 ;  /* 0x0000000600087c82 */ /* 0x000fe40008000000 */
[----:B------:R-:W-:Y:S02]  /*1320*/  UMOV UR10, UR7 ;  /* 0x00000007000a7c82 */ /* 0x000fe40008000000 */
[----:B------:R-:W-:Y:S01]  /*1330*/  HGMMA.64x256x16.F32.BF16 R24, gdesc[UR8], RZ, !UPT, gsb0 ;  /* 0x03e00000081879f0 */ /* 0x000fe2000c0018ff */
[----:B------:R-:W-:Y:S02]  /*1340*/  UIADD3 UR8, UR6, 0x2, URZ ;  /* 0x0000000206087890 */ /* 0x000fe4000fffe03f */
[----:B------:R-:W-:Y:S01]  /*1350*/  UIADD3 UR10, UR7, 0x2, URZ ;  /* 0x00000002070a7890 */ /* 0x000fe2000fffe03f */
[----:B------:R-:W-:Y:S01]  /*1360*/  UMOV UR9, 0x40000040 ;  /* 0x4000004000097882 */ /* 0x000fe20000000000 */
[----:B------:R-:W-:Y:S01]  /*1370*/  UMOV UR11, 0x40000040 ;  /* 0x40000040000b7882 */ /* 0x000fe20000000000 */
[----:B------:R-:W-:-:S02]  /*1380*/  WARPGROUP.DEPBAR.LE gsb0, 0x0 ;  /* 0x00008000000079c5 */ /* 0x000fc40000010000 */
[----:B------:R-:W-:-:S15]  /*1390*/  WARPGROUP.ARRIVE ;  /* 0x00000000000079c5 */ /* 0x000fde0000000000 */
[----:B------:R-:W-:-:S05]  /*13a0*/  NOP ;  /* 0x0000000000007918 */ /* 0x000fca0000000000 */
[----:B------:R-:W-:Y:S01]  /*13b0*/  HGMMA.64x256x16.F32.BF16 R24, gdesc[UR8], R24, gsb0 ;  /* 0x03e00000081879f0 */ /* 0x000fe20008001818 */
[----:B------:R-:W-:Y:S02]  /*13c0*/  UIADD3 UR8, UR6, 0x4, URZ ;  /* 0x0000000406087890 */ /* 0x000fe4000fffe03f */
[----:B------:R-:W-:Y:S01]  /*13d0*/  UIADD3 UR10, UR7, 0x4, URZ ;  /* 0x00000004070a7890 */ /* 0x000fe2000fffe03f */
[----:B------:R-:W-:Y:S01]  /*13e0*/  UMOV UR9, 0x40000040 ;  /* 0x4000004000097882 */ /* 0x000fe20000000000 */
[----:B------:R-:W-:Y:S01]  /*13f0*/  UMOV UR11, 0x40000040 ;  /* 0x40000040000b7882 */ /* 0x000fe20000000000 */
[----:B------:R-:W-:Y:S02]  /*1400*/  WARPGROUP.DEPBAR.LE gsb0, 0x0 ;  /* 0x00008000000079c5 */ /* 0x000fe40000010000 */
        /* <DEDUP_REMOVED lines=42> */
[----:B------:R-:W-:Y:S03]  /*16b0*/  HGMMA.64x256x16.F32.BF16 R24, gdesc[UR8], R24, gsb0 ;  /* 0x03e00000081879f0 */ /* 0x000fe60008001818 */
[----:B------:R-:W-:Y:S02]  /*16c0*/  WARPGROUP.DEPBAR.LE gsb0, 0x0 ;  /* 0x00008000000079c5 */ /* 0x000fe40000010000 */
[----:B------:R-:W-:Y:S05]  /*16d0*/  @!P1 BRA `(.L_x_18) ;  /* 0x0000000400a49947 */ /* 0x000fea0003800000 */
[----:B------:R-:W-:-:S04]  /*16e0*/  UIADD3 UR6, UR39, 0x1, URZ ;  /* 0x0000000127067890 */ /* 0x000fc8000fffe03f */
[----:B------:R-:W-:-:S04]  /*16f0*/  UISETP.NE.AND UP0, UPT, UR6, 0x4, UPT ;  /* 0x000000040600788c */ /* 0x000fc8000bf05270 */
[----:B------:R-:W-:Y:S02]  /*1700*/  USEL UR7, URZ, 0x1, UP0 ;  /* 0x000000013f077887 */ /* 0x000fe40008000000 */
[----:B------:R-:W-:Y:S02]  /*1710*/  USEL UR6, UR6, URZ, UP0 ;  /* 0x0000003f06067287 */ /* 0x000fe40008000000 */
[----:B------:R-:W-:-:S06]  /*1720*/  ULOP3.LUT UR7, UR38, UR7, URZ, 0x3c, !UPT ;  /* 0x0000000726077292 */ /* 0x000fcc000f8e3c3f */
[----:B01----:R-:W-:Y:S01]  /*1730*/  IMAD.U32 R5, RZ, RZ, UR7 ;  /* 0x00000007ff057e24 */ /* 0x003fe2000f8e00ff */
[----:B------:R-:W-:-:S06]  /*1740*/  UMOV UR7, UR39 ;  /* 0x0000002700077c82 */ /* 0x000fcc0008000000 */
.L_x_25:
[----:B01----:R-:W-:Y:S05]  /*1750*/  @!P0 BRA `(.L_x_19) ;  /* 0x0000000000048947 */ /* 0x003fea0003800000 */
[----:B------:R-:W-:Y:S01]  /*1760*/  BPT.TRAP 0x1 ;  /* 0x000000040000795c */ /* 0x000fe20000300000 */
.L_x_19:
[----:B------:R-:W0:Y:S01]  /*1770*/  S2UR UR9, SR_CgaCtaId ;  /* 0x00000000000979c3 */ /* 0x000e220000008800 */
[----:B------:R-:W-:Y:S01]  /*1780*/  UMOV UR8, 0x400 ;  /* 0x0000040000087882 */ /* 0x000fe20000000000 */
[----:B------:R-:W-:Y:S01]  /*1790*/  SHF.L.U32 R3, R5, 0x1f, RZ ;  /* 0x0000001f05037819 */ /* 0x000fe200000006ff */
[----:B0-----:R-:W-:-:S04]  /*17a0*/  ULEA UR8, UR9, UR8, 0x18 ;  /* 0x0000000809087291 */ /* 0x001fc8000f8ec03f */
[----:B------:R-:W-:-:S09]  /*17b0*/  ULEA UR9, UR6, UR8, 0x3 ;  /* 0x0000000806097291 */ /* 0x000fd2000f8e183f */
[----:B------:R0:W1:Y:S01]  /*17c0*/  SYNCS.PHASECHK.TRANS64.TRYWAIT P1, [UR9], R3 ;  /* 0x00000003ff0075a7 */ /* 0x0000620008020149 */
[----:B------:R-:W-:Y:S05]  /*17d0*/  @!P0 BRA `(.L_x_20) ;  /* 0x0000000000048947 */ /* 0x000fea0003800000 */
[----:B------:R-:W-:Y:S01]  /*17e0*/  BPT.TRAP 0x1 ;  /* 0x000000040000795c */ /* 0x000fe20000300000 */
.L_x_20:
[----:B-1----:R-:W-:Y:S05]  /*17f0*/  @P1 BRA `(.L_x_21) ;  /* 0x0000000000081947 */ /* 0x002fea0003800000 */
[----:B------:R-:W1:Y:S02]  /*1800*/  SYNCS.PHASECHK.TRANS64.TRYWAIT P1, [UR9], R3 ;  /* 0x00000003ff0075a7 */ /* 0x000e640008020149 */
[----:B-1----:R-:W-:Y:S05]  /*1810*/  @!P1 BRA `(.L_x_22) ;  /* 0x000000a000a89947 */ /* 0x002fea0003800000 */
.L_x_21:
[----:B------:R-:W-:Y:S01]  /*1820*/  ULEA UR9, UR6, UR4, 0xb ;  /* 0x0000000406097291 */ /* 0x000fe2000f8e583f */
[----:B------:R-:W-:Y:S01]  /*1830*/  WARPGROUP.ARRIVE ;  /* 0x00000000000079c5 */ /* 0x000fe20000000000 */
[----:B------:R-:W-:Y:S01]  /*1840*/  ULEA UR10, UR6, UR5, 0xc ;  /* 0x00000005060a7291 */ /* 0x000fe2000f8e603f */
[----:B------:R-:W-:Y:S01]  /*1850*/  UMOV UR13, 0x40000040 ;  /* 0x40000040000d7882 */ /* 0x000fe20000000000 */
[----:B------:R-:W-:-:S03]  /*1860*/  UMOV UR15, 0x40000040 ;  /* 0x40000040000f7882 */ /* 0x000fc60000000000 */
[----:B------:R-:W-:Y:S02]  /*1870*/  UMOV UR12, UR9 ;  /* 0x00000009000c7c82 */ /* 0x000fe40008000000 */
[----:B------:R-:W-:Y:S02]  /*1880*/  UMOV UR14, UR10 ;  /* 0x0000000a000e7c82 */ /* 0x000fe40008000000 */
[----:B------:R-:W-:Y:S01]  /*1890*/  HGMMA.64x256x16.F32.BF16 R24, gdesc[UR12], R24, gsb0 ;  /* 0x03e000000c1879f0 */ /* 0x000fe20008001818 */
        /* <DEDUP_REMOVED lines=58> */
[----:B------:R-:W-:Y:S01]  /*1c40*/  BPT.TRAP 0x1 ;  /* 0x000000040000795c */ /* 0x000fe20000300000 */
.L_x_23:
[----:B------:R-:W-:Y:S01]  /*1c50*/  ULEA UR8, UR7, UR8, 0x3 ;  /* 0x0000000807087291 */ /* 0x000fe2000f8e183f */
[----:B------:R-:W-:-:S03]  /*1c60*/  ISETP.GT.U32.AND P1, PT, R19, 0x1, PT ;  /* 0x000000011300780c */ /* 0x000fc60003f24070 */
[----:B------:R-:W-:-:S04]  /*1c70*/  UIADD3 UR8, UR8, 0x20, URZ ;  /* 0x0000002008087890 */ /* 0x000fc8000fffe03f */
[----:B------:R-:W-:-:S09]  /*1c80*/  UPRMT UR8, URZ, 0x654, UR8 ;  /* 0x000006543f087896 */ /* 0x000fd20008000008 */
[----:B------:R-:W-:Y:S01]  /*1c90*/  SYNCS.ARRIVE.TRANS64.RED.A1T0 RZ, [UR8], RZ ;  /* 0x000000ffffff79a7 */ /* 0x000fe20008100408 */
[----:B------:R-:W-:Y:S05]  /*1ca0*/  @P1 BRA `(.L_x_24) ;  /* 0x0000000000041947 */ /* 0x000fea0003800000 */
[----:B------:R-:W-:Y:S01]  /*1cb0*/  BPT.TRAP 0x1 ;  /* 0x000000040000795c */ /* 0x000fe20000300000 */
.L_x_24:
[----:B------:R-:W-:Y:S01]  /*1cc0*/  UIADD3 UR6, UR6, 0x1, URZ ;  /* 0x0000000106067890 */ /* 0x000fe2000fffe03f */
[C---:B------:R-:W-:Y:S01]  /*1cd0*/  ISETP.GT.AND P1, PT, R0.reuse, 0x1, PT ;  /* 0x000000010000780c */ /* 0x040fe20003f24270 */
[----:B------:R-:W-:Y:S01]  /*1ce0*/  UIADD3 UR7, UR7, 0x1, URZ ;  /* 0x0000000107077890 */ /* 0x000fe2000fffe03f */
[----:B------:R-:W-:Y:S01]  /*1cf0*/  VIADD R0, R0, 0xffffffff ;  /* 0xffffffff00007836 */ /* 0x000fe20000000000 */
[----:B------:R-:W-:Y:S02]  /*1d00*/  UISETP.NE.AND UP0, UPT, UR6, 0x4, UPT ;  /* 0x000000040600788c */ /* 0x000fe4000bf05270 */
[----:B------:R-:W-:Y:S02]  /*1d10*/  UISETP.NE.AND UP1, UPT, UR7, 0x4, UPT ;  /* 0x000000040700788c */ /* 0x000fe4000bf25270 */
[----:B------:R-:W-:Y:S02]  /*1d20*/  USEL UR8, URZ, 0x1, UP0 ;  /* 0x000000013f087887 */ /* 0x000fe40008000000 */
[----:B------:R-:W-:-:S02]  /*1d30*/  USEL UR6, UR6, URZ, UP0 ;  /* 0x0000003f06067287 */ /* 0x000fc40008000000 */
[----:B------:R-:W-:Y:S02]  /*1d40*/  USEL UR7, UR7, URZ, UP1 ;  /* 0x0000003f07077287 */ /* 0x000fe40008800000 */
[----:B------:R-:W-:Y:S01]  /*1d50*/  LOP3.LUT R5, R5, UR8, RZ, 0x3c, !PT ;  /* 0x0000000805057c12 */ /* 0x000fe2000f8e3cff */
[----:B------:R-:W-:Y:S09]  /*1d60*/  @P1 BRA `(.L_x_25) ;  /* 0xfffffff800781947 */ /* 0x000ff2000383ffff */
.L_x_18:
[----:B------:R-:W2:Y:S02]  /*1d70*/  LDC R0, c[0x0][0x28c] ;  /* 0x0000a300ff007b82 */ /* 0x000ea40000000800 */
[----:B--2---:R-:W-:-:S13]  /*1d80*/  ISETP.GE.AND P1, PT, R0, 0x1, PT ;  /* 0x000000010000780c */ /* 0x004fda0003f26270 */
[----:B------:R-:W-:Y:S05]  /*1d90*/  @!P1 BRA `(.L_x_26) ;  /* 0x0000000000409947 */ /* 0x000fea0003800000 */
[----:B------:R-:W-:Y:S05]  /*1da0*/  @!P0 BRA `(.L_x_27) ;  /* 0x0000000000048947 */ /* 0x000fea0003800000 */
[----:B------:R-:W-:Y:S01]  /*1db0*/  BPT.TRAP 0x1 ;  /* 0x000000040000795c */ /* 0x000fe20000300000 */
.L_x_27:
[----:B------:R-:W2:Y:S01]  /*1dc0*/  S2UR UR6, SR_CgaCtaId ;  /* 0x00000000000679c3 */ /* 0x000ea20000008800 */
[----:B------:R-:W-:Y:S01]  /*1dd0*/  UISETP.LT.AND UP0, UPT, UR40, 0x1, UPT ;  /* 0x000000012800788c */ /* 0x000fe2000bf01270 */
[----:B------:R-:W-:Y:S01]  /*1de0*/  ISETP.GT.U32.AND P0, PT, R19, 0x1, PT ;  /* 0x000000011300780c */ /* 0x000fe20003f04070 */
[----:B------:R-:W-:Y:S02]  /*1df0*/  UMOV UR5, 0x400 ;  /* 0x0000040000057882 */ /* 0x000fe40000000000 */
[----:B------:R-:W-:-:S04]  /*1e00*/  USEL UR4, UR40, 0x1, UP0 ;  /* 0x0000000128047887 */ /* 0x000fc80008000000 */
[----:B------:R-:W-:-:S04]  /*1e10*/  UIADD3 UR4, UR39, UR40, -UR4 ;  /* 0x0000002827047290 */ /* 0x000fc8000fffe804 */
[----:B------:R-:W-:-:S04]  /*1e20*/  USHF.L.U32 UR4, UR4, 0x3, URZ ;  /* 0x0000000304047899 */ /* 0x000fc8000800063f */
[----:B------:R-:W-:Y:S02]  /*1e30*/  ULOP3.LUT UR4, UR4, 0x18, URZ, 0xc0, !UPT ;  /* 0x0000001804047892 */ /* 0x000fe4000f8ec03f */
[----:B--2---:R-:W-:-:S04]  /*1e40*/  ULEA UR5, UR6, UR5, 0x18 ;  /* 0x0000000506057291 */ /* 0x004fc8000f8ec03f */
[----:B------:R-:W-:-:S04]  /*1e50*/  UIADD3 UR4, UR5, 0x20, UR4 ;  /* 0x0000002005047890 */ /* 0x000fc8000fffe004 */
[----:B------:R-:W-:-:S09]  /*1e60*/  UPRMT UR4, URZ, 0x654, UR4 ;  /* 0x000006543f047896 */ /* 0x000fd20008000004 */
[----:B------:R-:W-:Y:S01]  /*1e70*/  SYNCS.ARRIVE.TRANS64.RED.A1T0 RZ, [UR4], RZ ;  /* 0x000000ffffff79a7 */ /* 0x000fe20008100404 */
[----:B------:R-:W-:Y:S05]  /*1e80*/  @P0 BRA `(.L_x_26) ;  /* 0x0000000000040947 */ /* 0x000fea0003800000 */
[----:B------:R-:W-:Y:S01]  /*1e90*/  BPT.TRAP 0x1 ;  /* 0x000000040000795c */ /* 0x000fe20000300000 */
.L_x_26:
[----:B------:R-:W2:Y:S01]  /*1ea0*/  LDC R7, c[0x0][0x288] ;  /* 0x0000a200ff077b82 */ /* 0x000ea20000000800 */
[----:B01----:R-:W-:Y:S01]  /*1eb0*/  SHF.R.U32.HI R3, RZ, 0x2, R18 ;  /* 0x00000002ff037819 */ /* 0x003fe20000011612 */
[----:B------:R-:W-:Y:S01]  /*1ec0*/  UIADD3 UR39, UR40, UR39, URZ ;  /* 0x0000002728277290 */ /* 0x000fe2000fffe03f */
[C---:B------:R-:W-:Y:S01]  /*1ed0*/  LOP3.LUT R4, R18.reuse, 0x60, RZ, 0xc0, !PT ;  /* 0x0000006012047812 */ /* 0x040fe200078ec0ff */
[----:B------:R-:W-:Y:S01]  /*1ee0*/  ULDC UR8, c[0x0][0x284] ;  /* 0x0000a10000087ab9 */ /* 0x000fe20000000800 */
[----:B------:R-:W-:Y:S01]  /*1ef0*/  LOP3.LUT R3, R3, 0x7, RZ, 0xc0, !PT ;  /* 0x0000000703037812 */ /* 0x000fe200078ec0ff */
[----:B------:R-:W-:Y:S01]  /*1f00*/  USHF.R.U32.HI UR4, URZ, 0x2, UR39 ;  /* 0x000000023f047899 */ /* 0x000fe20008011627 */
[----:B------:R-:W-:Y:S01]  /*1f10*/  SHF.R.U32.HI R10, RZ, 0x1, R4 ;  /* 0x00000001ff0a7819 */ /* 0x000fe20000011604 */
[----:B------:R-:W-:Y:S01]  /*1f20*/  IMAD.SHL.U32 R4, R18, 0x2, RZ ;  /* 0x0000000212047824 */ /* 0x000fe200078e00ff */
[----:B------:R-:W-:Y:S01]  /*1f30*/  LOP3.LUT R0, R22, 0x1, RZ, 0xc0, !PT ;  /* 0x0000000116007812 */ /* 0x000fe200078ec0ff */
[----:B------:R-:W-:Y:S01]  /*1f40*/  ULOP3.LUT UR4, UR4, 0x1, URZ, 0xc0, !UPT ;  /* 0x0000000104047892 */ /* 0x000fe2000f8ec03f */
[----:B------:R-:W-:Y:S01]  /*1f50*/  IADD3 R5, RZ, -R10, -R3 ;  /* 0x8000000aff057210 */ /* 0x000fe20007ffe803 */
[----:B------:R-:W-:Y:S01]  /*1f60*/  UISETP.GT.U32.AND UP1, UPT, UR39, 0x3, UPT ;  /* 0x000000032700788c */ /* 0x000fe2000bf24070 */
[----:B------:R-:W-:Y:S01]  /*1f70*/  LOP3.LUT R9, R4, 0x6, RZ, 0xc0, !PT ;  /* 0x0000000604097812 */ /* 0x000fe200078ec0ff */
[C---:B------:R-:W-:Y:S01]  /*1f80*/  IMAD.SHL.U32 R6, R0.reuse, 0x40, RZ ;  /* 0x0000004000067824 */ /* 0x040fe200078e00ff */
[----:B------:R-:W-:Y:S01]  /*1f90*/  UISETP.NE.U32.AND UP0, UPT, UR4, 0x1, UPT ;  /* 0x000000010400788c */ /* 0x000fe2000bf05070 */
[----:B------:R-:W-:Y:S01]  /*1fa0*/  IMAD R11, R0, -0x40, R5 ;  /* 0xffffffc0000b7824 */ /* 0x000fe200078e0205 */
[----:B------:R-:W-:Y:S01]  /*1fb0*/  LOP3.LUT R0, R18, 0x3, RZ, 0xc0, !PT ;  /* 0x0000000312007812 */ /* 0x000fe200078ec0ff */
[----:B------:R-:W-:Y:S01]  /*1fc0*/  ULDC.64 UR6, c[0x0][0x5d0] ;  /* 0x0001740000067ab9 */ /* 0x000fe20000000a00 */
[----:B------:R-:W-:Y:S01]  /*1fd0*/  PRMT R8, R9, 0x6540, R152 ;  /* 0x0000654009087816 */ /* 0x000fe20000000098 */
[----:B------:R-:W-:Y:S01]  /*1fe0*/  IMAD.SHL.U32 R152, R152, 0x100, RZ ;  /* 0x0000010098987824 */ /* 0x000fe200078e00ff */
[----:B------:R-:W-:Y:S01]  /*1ff0*/  SHF.R.S32.HI R21, RZ, 0x1f, R23 ;  /* 0x0000001fff157819 */ /* 0x000fe20000011417 */
[----:B------:R-:W-:Y:S01]  /*2000*/  UISETP.LT.U32.AND UP1, UPT, UR40, 0x4, UP1 ;  /* 0x000000042800788c */ /* 0x000fe20008f21070 */
[----:B------:R-:W-:Y:S01]  /*2010*/  SHF.R.S32.HI R9, RZ, 0x1f, R8 ;  /* 0x0000001fff097819 */ /* 0x000fe20000011408 */
[----:B--2---:R-:W-:Y:S01]  /*2020*/  IMAD R13, R0, -0x2, R7 ;  /* 0xfffffffe000d7824 */ /* 0x004fe200078e0207 */
[----:B------:R-:W-:Y:S01]  /*2030*/  ISETP.GE.AND P0, PT, R152, R7, PT ;  /* 0x000000079800720c */ /* 0x000fe20003f06270 */
[----:B------:R-:W-:Y:S01]  /*2040*/  IMAD.SHL.U32 R0, R153, 0x80, RZ ;  /* 0x0000008099007824 */ /* 0x000fe200078e00ff */
[----:B------:R-:W-:Y:S01]  /*2050*/  UISETP.GT.U32.AND UP0, UPT, UR40, 0x3, !UP0 ;  /* 0x000000032800788c */ /* 0x000fe2000c704070 */
[----:B------:R-:W-:Y:S01]  /*2060*/  IMAD R4, R21, UR6, RZ ;  /* 0x0000000615047c24 */ /* 0x000fe2000f8e02ff */
[----:B------:R-:W-:Y:S01]  /*2070*/  LOP3.LUT R3, R6, 0x40, R3, 0xe2, !PT ;  /* 0x0000004006037812 */ /* 0x000fe200078ee203 */
[----:B------:R-:W-:Y:S01]  /*2080*/  USEL UR5, URZ, 0x1, !UP1 ;  /* 0x000000013f057887 */ /* 0x000fe2000c800000 */
[C---:B------:R-:W-:Y:S01]  /*2090*/  ISETP.GE.OR P0, PT, R0.reuse, UR8, P0 ;  /* 0x0000000800007c0c */ /* 0x040fe20008706670 */
[----:B------:R-:W-:Y:S01]  /*20a0*/  USEL UR4, URZ, 0x1, !UP0 ;  /* 0x000000013f047887 */ /* 0x000fe2000c000000 */
[----:B------:R-:W-:Y:S01]  /*20b0*/  IMAD.WIDE R6, R153, 0x80, RZ ;  /* 0x0000008099067825 */ /* 0x000fe200078e02ff */
[----:B------:R-:W-:Y:S01]  /*20c0*/  ULOP3.LUT UR39, UR39, 0x3, URZ, 0xc0, !UPT ;  /* 0x0000000327277892 */ /* 0x000fe2000f8ec03f */
[----:B------:R-:W-:Y:S01]  /*20d0*/  IADD3 R0, -R0, UR8, R11 ;  /* 0x0000000800007c10 */ /* 0x000fe2000fffe10b */
[----:B------:R-:W-:Y:S01]  /*20e0*/  ULOP3.LUT UR38, UR4, UR38, UR5, 0x96, !UPT ;  /* 0x0000002604267292 */ /* 0x000fe2000f8e9605 */
[C---:B------:R-:W-:Y:S01]  /*20f0*/  IMAD R15, R23.reuse, UR7, R4 ;  /* 0x00000007170f7c24 */ /* 0x040fe2000f8e0204 */
[----:B------:R-:W-:Y:S01]  /*2100*/  LOP3.LUT R167, R6, R3, R10, 0xfe, !PT ;  /* 0x0000000306a77212 */ /* 0x000fe200078efe0a */
[----:B------:R-:W-:-:S04]  /*2110*/  IMAD.WIDE.U32 R4, R23, UR6, R8 ;  /* 0x0000000617047c25 */ /* 0x000fc8000f8e0008 */
[----:B------:R-:W-:Y:S02]  /*2120*/  IMAD.IADD R5, R5, 0x1, R15 ;  /* 0x0000000105057824 */ /* 0x000fe400078e020f */
[----:B------:R-:W-:Y:S02]  /*2130*/  IMAD.IADD R3, R13, 0x1, -R152 ;  /* 0x000000010d037824 */ /* 0x000fe400078e0a98 */
[----:B------:R-:W-:Y:S01]  /*2140*/  IMAD.MOV.U32 R153, RZ, RZ, -0x1 ;  /* 0xffffffffff997424 */ /* 0x000fe200078e00ff */
[----:B------:R-:W-:Y:S06]  /*2150*/  @P0 BRA `(.L_x_28) ;  /* 0x0000007800dc0947 */ /* 0x000fec0003800000 */
[----:B------:R-:W0:Y:S01]  /*2160*/  LDC.64 R10, c[0x0][0x5c8] ;  /* 0x00017200ff0a7b82 */ /* 0x000e220000000a00 */
[----:B-----5:R-:W-:Y:S01]  /*2170*/  FSETP.NEU.AND P0, PT, R155, RZ, PT ;  /* 0x000000ff9b00720b */ /* 0x020fe20003f0d000 */
[----:B------:R-:W-:Y:S01]  /*2180*/  BSSY B0, `(.L_x_28) ;  /* 0x00007b4000007945 */ /* 0x000fe20003800000 */
[----:B------:R-:W-:-:S04]  /*2190*/  ISETP.GT.AND P2, PT, R3, RZ, PT ;  /* 0x000000ff0300720c */ /* 0x000fc80003f44270 */
[----:B------:R-:W-:Y:S01]  /*21a0*/  ISETP.GT.AND P1, PT, R0, RZ, P2 ;  /* 0x000000ff0000720c */ /* 0x000fe20001724270 */
[-C--:B0-----:R-:W-:Y:S02]  /*21b0*/  IMAD R12, R7, R10.reuse, RZ ;  /* 0x0000000a070c7224 */ /* 0x081fe400078e02ff */
[----:B------:R-:W-:-:S04]  /*21c0*/  IMAD.WIDE.U32 R160, R167, R10, R4 ;  /* 0x0000000aa7a07225 */ /* 0x000fc800078e0004 */
[----:B------:R-:W-:-:S04]  /*21d0*/  IMAD R5, R167, R11, R12 ;  /* 0x0000000ba7057224 */ /* 0x000fc800078e020c */
[----:B------:R-:W-:Y:S01]  /*21e0*/  IMAD.IADD R169, R161, 0x1, R5 ;  /* 0x00000001a1a97824 */ /* 0x000fe200078e0205 */
[----:B------:R-:W-:Y:S06]  /*21f0*/  @!P0 BRA `(.L_x_29) ;  /* 0x0000005400988947 */ /* 0x000fec0003800000 */
[----:B------:R-:W0:Y:S01]  /*2200*/  LDC.64 R14, c[0x0][0x5b8] ;  /* 0x00016e00ff0e7b82 */ /* 0x000e220000000a00 */
[----:B------:R-:W-:-:S07]  /*2210*/  ULDC.64 UR4, c[0x0][0x5c0] ;  /* 0x0001700000047ab9 */ /* 0x000fce0000000a00 */
[----:B------:R-:W1:Y:S08]  /*2220*/  LDC.64 R164, c[0x0][0x5b0] ;  /* 0x00016c00ffa47b82 */ /* 0x000e700000000a00 */
[----:B------:R-:W2:Y:S01]  /*2230*/  LDC.64 R12, c[0x0][0x5a8] ;  /* 0x00016a00ff0c7b82 */ /* 0x000ea20000000a00 */
[-C--:B0-----:R-:W-:Y:S02]  /*2240*/  IMAD R4, R21, R14.reuse, RZ ;  /* 0x0000000e15047224 */ /* 0x081fe400078e02ff */
[----:B------:R-:W-:-:S04]  /*2250*/  IMAD.WIDE.U32 R162, R23, R14, R8 ;  /* 0x0000000e17a27225 */ /* 0x000fc800078e0008 */
[----:B------:R-:W-:Y:S02]  /*2260*/  IMAD R159, R23, R15, R4 ;  /* 0x0000000f179f7224 */ /* 0x000fe400078e0204 */
[-C--:B-1----:R-:W-:Y:S02]  /*2270*/  IMAD R6, R7, R164.reuse, RZ ;  /* 0x000000a407067224 */ /* 0x082fe400078e02ff */
[----:B------:R-:W-:Y:S02]  /*2280*/  IMAD.IADD R21, R163, 0x1, R159 ;  /* 0x00000001a3157824 */ /* 0x000fe400078e029f */
[----:B------:R-:W-:Y:S02]  /*2290*/  IMAD.MOV.U32 R20, RZ, RZ, R162 ;  /* 0x000000ffff147224 */ /* 0x000fe400078e00a2 */
[C---:B------:R-:W-:Y:S02]  /*22a0*/  IMAD R161, R167.reuse, R165, R6 ;  /* 0x000000a5a7a17224 */ /* 0x040fe400078e0206 */
[----:B------:R-:W-:-:S04]  /*22b0*/  IMAD.WIDE.U32 R4, R167, R164, R20 ;  /* 0x000000a4a7047225 */ /* 0x000fc800078e0014 */
[----:B------:R-:W-:Y:S01]  /*22c0*/  IMAD.IADD R5, R5, 0x1, R161 ;  /* 0x0000000105057824 */ /* 0x000fe200078e02a1 */
[----:B--2---:R-:W-:-:S04]  /*22d0*/  LEA R6, P0, R4, R12, 0x1 ;  /* 0x0000000c04067211 */ /* 0x004fc800078008ff */
[----:B------:R-:W-:-:S05]  /*22e0*/  LEA.HI.X R7, R4, R13, R5, 0x1, P0 ;  /* 0x0000000d04077211 */ /* 0x000fca00000f0c05 */
[----:B------:R0:W2:Y:S01]  /*22f0*/  @P1 LDG.E.LTC128B.U16 R15, desc[UR36][R6.64] ;  /* 0x00000024060f1981 */ /* 0x0000a2000c1e1520 */
[----:B------:R-:W-:Y:S01]  /*2300*/  IMAD.WIDE.U32 R156, R167, R164, R8 ;  /* 0x000000a4a79c7225 */ /* 0x000fe200078e0008 */
[----:B------:R-:W-:Y:S03]  /*2310*/  BSSY B1, `(.L_x_30) ;  /* 0x0000013000017945 */ /* 0x000fe60003800000 */
[----:B------:R-:W-:Y:S02]  /*2320*/  IMAD.IADD R157, R161, 0x1, R157 ;  /* 0x00000001a19d7824 */ /* 0x000fe400078e029d */
[----:B------:R-:W-:-:S04]  /*2330*/  IMAD.WIDE.U32 R156, R23, R14, R156 ;  /* 0x0000000e179c7225 */ /* 0x000fc800078e009c */
[----:B0-----:R-:W-:Y:S01]  /*2340*/  IMAD.IADD R7, R159, 0x1, R157 ;  /* 0x000000019f077824 */ /* 0x001fe200078e029d */
[----:B------:R-:W-:Y:S02]  /*2350*/  LEA R6, P4, R156, R12, 0x1 ;  /* 0x0000000c9c067211 */ /* 0x000fe400078808ff */
[----:B------:R-:W-:Y:S02]  /*2360*/  SHF.L.U64.HI R157, R164, 0x3, R165 ;  /* 0x00000003a49d7819 */ /* 0x000fe400000102a5 */
[----:B------:R-:W-:Y:S01]  /*2370*/  LEA.HI.X R7, R156, R13, R7, 0x1, P4 ;  /* 0x0000000d9c077211 */ /* 0x000fe200020f0c07 */
[----:B------:R-:W-:Y:S02]  /*2380*/  IMAD.SHL.U32 R156, R164, 0x8, RZ ;  /* 0x00000008a49c7824 */ /* 0x000fe400078e00ff */
[----:B--2---:R-:W-:-:S04]  /*2390*/  IMAD.U32 R4, R15, 0x10000, RZ ;  /* 0x000100000f047824 */ /* 0x004fc800078e00ff */
[----:B------:R-:W-:Y:S01]  /*23a0*/  FMUL R5, R4, R155 ;  /* 0x0000009b04057220 */ /* 0x000fe20000400000 */
[----:B------:R-:W-:-:S03]  /*23b0*/  LEA R4, P0, R160, UR4, 0x1 ;  /* 0x00000004a0047c11 */ /* 0x000fc6000f8008ff */
[----:B------:R-:W-:Y:S01]  /*23c0*/  FFMA R24, R24, R154, R5 ;  /* 0x0000009a18187223 */ /* 0x000fe20000000005 */
[----:B------:R-:W-:Y:S02]  /*23d0*/  LEA.HI.X R5, R160, UR5, R169, 0x1, P0 ;  /* 0x00000005a0057c11 */ /* 0x000fe400080f0ca9 */
[----:B------:R-:W-:Y:S02]  /*23e0*/  ISETP.GT.AND P0, PT, R3, 0x1, PT ;  /* 0x000000010300780c */ /* 0x000fe40003f04270 */
[----:B------:R-:W-:Y:S02]  /*23f0*/  F2FP.BF16.F32.PACK_AB R24, RZ, R24 ;  /* 0x00000018ff18723e */ /* 0x000fe400000010ff */
[----:B------:R-:W-:-:S03]  /*2400*/  ISETP.GT.AND P3, PT, R0, RZ, P0 ;  /* 0x000000ff0000720c */ /* 0x000fc60000764270 */
[----:B------:R0:W-:Y:S10]  /*2410*/  @P1 STG.E.U16 desc[UR36][R4.64], R24 ;  /* 0x0000001804001986 */ /* 0x0001f4000c101524 */
[----:B------:R-:W-:Y:S05]  /*2420*/  @!P3 BRA `(.L_x_31) ;  /* 0x000000000004b947 */ /* 0x000fea0003800000 */
[----:B------:R1:W5:Y:S02]  /*2430*/  LDG.E.LTC128B.U16 R15, desc[UR36][R6.64+0x2] ;  /* 0x00000224060f7981 */ /* 0x000364000c1e1520 */
.L_x_31:
[----:B------:R-:W-:Y:S05]  /*2440*/  BSYNC B1 ;  /* 0x0000000000017941 */ /* 0x000fea0003800000 */
.L_x_30:
[----:B-----5:R-:W-:Y:S01]  /*2450*/  IMAD.U32 R20, R15, 0x10000, RZ ;  /* 0x000100000f147824 */ /* 0x020fe200078e00ff */
[----:B------:R-:W-:Y:S01]  /*2460*/  ISETP.GT.AND P2, PT, R0, 0x8, P2 ;  /* 0x000000080000780c */ /* 0x000fe20001744270 */
[----:B------:R-:W-:Y:S01]  /*2470*/  IMAD.WIDE.U32 R156, R167, R164, R156 ;  /* 0x000000a4a79c7225 */ /* 0x000fe200078e009c */
[----:B------:R-:W-:-:S03]  /*2480*/  PRMT R152, R15, 0x7610, R152 ;  /* 0x000076100f987816 */ /* 0x000fc60000000098 */
[----:B------:R-:W-:Y:S01]  /*2490*/  FMUL R20, R20, R155 ;  /* 0x0000009b14147220 */ /* 0x000fe20000400000 */
[----:B------:R-:W-:Y:S01]  /*24a0*/  IMAD.IADD R161, R161, 0x1, R157 ;  /* 0x00000001a1a17824 */ /* 0x000fe200078e029d */
[----:B------:R-:W-:Y:S02]  /*24b0*/  IADD3 R162, P1, R162, R156, RZ ;  /* 0x0000009ca2a27210 */ /* 0x000fe40007f3e0ff */
[----:B------:R-:W-:-:S03]  /*24c0*/  FFMA R25, R25, R154, R20 ;  /* 0x0000009a19197223 */ /* 0x000fc60000000014 */
[----:B------:R-:W-:Y:S02]  /*24d0*/  IMAD.X R21, R161, 0x1, R21, P1 ;  /* 0x00000001a1157824 */ /* 0x000fe400008e0615 */
[----:B------:R-:W-:Y:S02]  /*24e0*/  F2FP.BF16.F32.PACK_AB R25, RZ, R25 ;  /* 0x00000019ff19723e */ /* 0x000fe400000010ff */
[C---:B------:R-:W-:Y:S02]  /*24f0*/  LEA R20, P1, R162.reuse, R12, 0x1 ;  /* 0x0000000ca2147211 */ /* 0x040fe400078208ff */
[----:B------:R-:W-:Y:S02]  /*2500*/  PRMT R157, R25, 0x7610, R157 ;  /* 0x00007610199d7816 */ /* 0x000fe4000000009d */
[----:B------:R-:W-:-:S03]  /*2510*/  LEA.HI.X R21, R162, R13, R21, 0x1, P1 ;  /* 0x0000000da2157211 */ /* 0x000fc600008f0c15 */
[----:B------:R2:W-:Y:S04]  /*2520*/  @P3 STG.E.U16 desc[UR36][R4.64+0x2], R157 ;  /* 0x0000029d04003986 */ /* 0x0005e8000c101524 */
[----:B------:R-:W0:Y:S01]  /*2530*/  @P2 LDG.E.LTC128B.U16 R152, desc[UR36][R20.64] ;  /* 0x0000002414982981 */ /* 0x000e22000c1e1520 */
[----:B------:R-:W-:Y:S01]  /*2540*/  IADD3 R8, P1, R8, R156, RZ ;  /* 0x0000009c08087210 */ /* 0x000fe20007f3e0ff */
[----:B------:R-:W-:Y:S01]  /*2550*/  BSSY B1, `(.L_x_32) ;  /* 0x0000011000017945 */ /* 0x000fe20003800000 */
[----:B------:R-:W-:Y:S02]  /*2560*/  SHF.L.U64.HI R11, R10, 0x4, R11 ;  /* 0x000000040a0b7819 */ /* 0x000fe4000001020b */
[----:B------:R-:W-:Y:S01]  /*2570*/  ISETP.GT.AND P0, PT, R0, 0x8, P0 ;  /* 0x000000080000780c */ /* 0x000fe20000704270 */
[----:B------:R-:W-:Y:S01]  /*2580*/  IMAD.X R9, R9, 0x1, R161, P1 ;  /* 0x0000000109097824 */ /* 0x000fe200008e06a1 */
[----:B------:R-:W-:Y:S01]  /*2590*/  LEA R10, P1, R10, R4, 0x4 ;  /* 0x000000040a0a7211 */ /* 0x000fe200078220ff */
[----:B------:R-:W-:-:S04]  /*25a0*/  IMAD.WIDE.U32 R14, R23, R14, R8 ;  /* 0x0000000e170e7225 */ /* 0x000fc800078e0008 */
[----:B------:R-:W-:Y:S01]  /*25b0*/  IMAD.X R11, R11, 0x1, R5, P1 ;  /* 0x000000010b0b7824 */ /* 0x000fe200008e0605 */
[----:B------:R-:W-:Y:S01]  /*25c0*/  LEA R8, P3, R14, R12, 0x1 ;  /* 0x0000000c0e087211 */ /* 0x000fe200078608ff */
[----:B------:R-:W-:-:S05]  /*25d0*/  IMAD.IADD R9, R159, 0x1, R15 ;  /* 0x000000019f097824 */ /* 0x000fca00078e020f */
[----:B------:R-:W-:Y:S01]  /*25e0*/  LEA.HI.X R9, R14, R13, R9, 0x1, P3 ;  /* 0x0000000d0e097211 */ /* 0x000fe200018f0c09 */
[----:B0-----:R-:W-:-:S04]  /*25f0*/  IMAD.U32 R24, R152, 0x10000, RZ ;  /* 0x0001000098187824 */ /* 0x001fc800078e00ff */
[----:B------:R-:W-:-:S04]  /*2600*/  FMUL R25, R24, R155 ;  /* 0x0000009b18197220 */ /* 0x000fc80000400000 */
[----:B------:R-:W-:-:S05]  /*2610*/  FFMA R25, R26, R154, R25 ;  /* 0x0000009a1a197223 */ /* 0x000fca0000000019 */
[----:B------:R-:W-:-:S05]  /*2620*/  F2FP.BF16.F32.PACK_AB R25, RZ, R25 ;  /* 0x00000019ff19723e */ /* 0x000fca00000010ff */
[----:B------:R2:W-:Y:S01]  /*2630*/  @P2 STG.E.U16 desc[UR36][R10.64], R25 ;  /* 0x000000190a002986 */ /* 0x0005e2000c101524 */
[----:B------:R-:W-:Y:S05]  /*2640*/  @!P0 BRA `(.L_x_33) ;  /* 0x0000000000048947 */ /* 0x000fea0003800000 */
[----:B------:R0:W5:Y:S02]  /*2650*/  LDG.E.LTC128B.U16 R152, desc[UR36][R8.64+0x2] ;  /* 0x0000022408987981 */ /* 0x000164000c1e1520 */
.L_x_33:
[----:B------:R-:W-:Y:S05]  /*2660*/  BSYNC B1 ;  /* 0x0000000000017941 */ /* 0x000fea0003800000 */
.L_x_32:
[----:B-----5:R-:W-:Y:S01]  /*2670*/  IMAD.U32 R12, R152, 0x10000, RZ ;  /* 0x00010000980c7824 */ /* 0x020fe200078e00ff */
[----:B------:R-:W-:Y:S01]  /*2680*/  ISETP.GT.AND P1, PT, R3, 0x8, PT ;  /* 0x000000080300780c */ /* 0x000fe20003f24270 */
[----:B------:R-:W-:Y:S02]  /*2690*/  BSSY B1, `(.L_x_34) ;  /* 0x0000008000017945 */ /* 0x000fe40003800000 */
[----:B------:R-:W-:Y:S01]  /*26a0*/  FMUL R12, R12, R155 ;  /* 0x0000009b0c0c7220 */ /* 0x000fe20000400000 */
[----:B------:R-:W-:-:S03]  /*26b0*/  ISETP.GT.AND P2, PT, R0, RZ, P1 ;  /* 0x000000ff0000720c */ /* 0x000fc60000f44270 */
[----:B------:R-:W-:-:S05]  /*26c0*/  FFMA R12, R27, R154, R12 ;  /* 0x0000009a1b0c7223 */ /* 0x000fca000000000c */
[----:B------:R-:W-:-:S05]  /*26d0*/  F2FP.BF16.F32.PACK_AB R12, RZ, R12 ;  /* 0x0000000cff0c723e */ /* 0x000fca00000010ff */
[----:B------:R3:W-:Y:S01]  /*26e0*/  @P0 STG.E.U16 desc[UR36][R10.64+0x2], R12 ;  /* 0x0000020c0a000986 */ /* 0x0007e2000c101524 */
[----:B------:R-:W-:Y:S05]  /*26f0*/  @!P2 BRA `(.L_x_35) ;  /* 0x000000000004a947 */ /* 0x000fea0003800000 */
[----:B------:R4:W5:Y:S02]  /*2700*/  LDG.E.LTC128B.U16 R152, desc[UR36][R6.64+0x10] ;  /* 0x0000102406987981 */ /* 0x000964000c1e1520 */
.L_x_35:
[----:B------:R-:W-:Y:S05]  /*2710*/  BSYNC B1 ;  /* 0x0000000000017941 */ /* 0x000fea0003800000 */
.L_x_34:
[----:B---3-5:R-:W-:Y:S01]  /*2720*/  IMAD.U32 R12, R152, 0x10000, RZ ;  /* 0x00010000980c7824 */ /* 0x028fe200078e00ff */
        /* <DEDUP_REMOVED lines=9> */
.L_x_37:
[----:B------:R-:W-:Y:S05]  /*27c0*/  BSYNC B1 ;  /* 0x0000000000017941 */ /* 0x000fea0003800000 */
.L_x_36:
[----:B-----5:R-:W-:Y:S01]  /*27d0*/  IMAD.U32 R12, R152, 0x10000, RZ ;  /* 0x00010000980c7824 */ /* 0x020fe200078e00ff */
[----:B------:R-:W-:Y:S01]  /*27e0*/  ISETP.GT.AND P1, PT, R0, 0x8, P1 ;  /* 0x000000080000780c */ /* 0x000fe20000f24270 */
[----:B------:R-:W-:Y:S02]  /*27f0*/  BSSY B1, `(.L_x_38) ;  /* 0x0000007000017945 */ /* 0x000fe40003800000 */
[----:B------:R-:W-:-:S04]  /*2800*/  FMUL R12, R12, R155 ;  /* 0x0000009b0c0c7220 */ /* 0x000fc80000400000 */
[----:B------:R-:W-:-:S05]  /*2810*/  FFMA R12, R29, R154, R12 ;  /* 0x0000009a1d0c7223 */ /* 0x000fca000000000c */
[----:B------:R-:W-:-:S05]  /*2820*/  F2FP.BF16.F32.PACK_AB R12, RZ, R12 ;  /* 0x0000000cff0c723e */ /* 0x000fca00000010ff */
[----:B------:R0:W-:Y:S01]  /*2830*/  @P3 STG.E.U16 desc[UR36][R4.64+0x12], R12 ;  /* 0x0000120c04003986 */ /* 0x0001e2000c101524 */
[----:B------:R-:W-:Y:S05]  /*2840*/  @!P1 BRA `(.L_x_39) ;  /* 0x0000000000049947 */ /* 0x000fea0003800000 */
[----:B------:R0:W5:Y:S02]  /*2850*/  LDG.E.LTC128B.U16 R152, desc[UR36][R8.64+0x10] ;  /* 0x0000102408987981 */ /* 0x000164000c1e1520 */
.L_x_39:
[----:B------:R-:W-:Y:S05]  /*2860*/  BSYNC B1 ;  /* 0x0000000000017941 */ /* 0x000fea0003800000 */
.L_x_38:
[----:B0----5:R-:W-:Y:S01]  /*2870*/  IMAD.U32 R12, R152, 0x10000, RZ ;  /* 0x00010000980c7824 */ /* 0x021fe200078e00ff */
[----:B------:R-:W-:Y:S01]  /*2880*/  ISETP.GT.AND P0, PT, R0, 0x8, P0 ;  /* 0x000000080000780c */ /* 0x000fe20000704270 */
[----:B------:R-:W-:Y:S02]  /*2890*/  BSSY B1, `(.L_x_40) ;  /* 0x0000007000017945 */ /* 0x000fe40003800000 */
[----:B---3--:R-:W-:-:S04]  /*28a0*/  FMUL R13, R12, R155 ;  /* 0x0000009b0c0d7220 */ /* 0x008fc80000400000 */
[----:B------:R-:W-:-:S05]  /*28b0*/  FFMA R13, R30, R154, R13 ;  /* 0x0000009a1e0d7223 */ /* 0x000fca000000000d */
[----:B------:R-:W-:-:S05]  /*28c0*/  F2FP.BF16.F32.PACK_AB R13, RZ, R13 ;  /* 0x0000000dff0d723e */ /* 0x000fca00000010ff */
[----:B------:R0:W-:Y:S01]  /*28d0*/  @P1 STG.E.U16 desc[UR36][R10.64+0x10], R13 ;  /* 0x0000100d0a001986 */ /* 0x0001e2000c101524 */
[----:B------:R-:W-:Y:S05]  /*28e0*/  @!P0 BRA `(.L_x_41) ;  /* 0x0000000000048947 */ /* 0x000fea0003800000 */
[----:B------:R3:W5:Y:S02]  /*28f0*/  LDG.E.LTC128B.U16 R152, desc[UR36][R8.64+0x12] ;  /* 0x0000122408987981 */ /* 0x000764000c1e1520 */
.L_x_41:
[----:B------:R-:W-:Y:S05]  /*2900*/  BSYNC B1 ;  /* 0x0000000000017941 */ /* 0x000fea0003800000 */
.L_x_40:
        /* <DEDUP_REMOVED lines=10> */
.L_x_43:
[----:B------:R-:W-:Y:S05]  /*29b0*/  BSYNC B1 ;  /* 0x0000000000017941 */ /* 0x000fea0003800000 */
.L_x_42:
[----:B0----5:R-:W-:Y:S01]  /*29c0*/  IMAD.U32 R12, R152, 0x10000, RZ ;  /* 0x00010000980c7824 */ /* 0x021fe200078e00ff */
        /* <DEDUP_REMOVED lines=9> */
.L_x_45:
[----:B------:R-:W-:Y:S05]  /*2a60*/  BSYNC B1 ;  /* 0x0000000000017941 */ /* 0x000fea0003800000 */
.L_x_44:
        /* <DEDUP_REMOVED lines=9> */
.L_x_47:
[----:B------:R-:W-:Y:S05]  /*2b00*/  BSYNC B1 ;  /* 0x0000000000017941 */ /* 0x000fea0003800000 */
.L_x_46:
[----:B0----5:R-:W-:Y:S01]  /*2b10*/  IMAD.U32 R12, R152, 0x10000, RZ ;  /* 0x00010000980c7824 */ /* 0x021fe200078e00ff */
        /* <DEDUP_REMOVED lines=8> */
.L_x_49:
[----:B------:R-:W-:Y:S05]  /*2ba0*/  BSYNC B1 ;  /* 0x0000000000017941 */ /* 0x000fea0003800000 */
.L_x_48:
        /* <DEDUP_REMOVED lines=10> */
.L_x_51:
[----:B------:R-:W-:Y:S05]  /*2c50*/  BSYNC B1 ;  /* 0x0000000000017941 */ /* 0x000fea0003800000 */
.L_x_50:
        /* <DEDUP_REMOVED lines=10> */
.L_x_53:
[----:B------:R-:W-:Y:S05]  /*2d00*/  BSYNC B1 ;  /* 0x0000000000017941 */ /* 0x000fea0003800000 */
.L_x_52:
        /* <DEDUP_REMOVED lines=9> */
.L_x_55:
[----:B------:R-:W-:Y:S05]  /*2da0*/  BSYNC B1 ;  /* 0x0000000000017941 */ /* 0x000fea0003800000 */
.L_x_54:
        /* <DEDUP_REMOVED lines=9> */
.L_x_57:
[----:B------:R-:W-:Y:S05]  /*2e40*/  BSYNC B1 ;  /* 0x0000000000017941 */ /* 0x000fea0003800000 */
.L_x_56:
        /* <DEDUP_REMOVED lines=10> */
.L_x_59:
[----:B------:R-:W-:Y:S05]  /*2ef0*/  BSYNC B1 ;  /* 0x0000000000017941 */ /* 0x000fea0003800000 */
.L_x_58:
        /* <DEDUP_REMOVED lines=10> */
.L_x_61:
[----:B------:R-:W-:Y:S05]  /*2fa0*/  BSYNC B1 ;  /* 0x0000000000017941 */ /* 0x000fea0003800000 */
.L_x_60:
        /* <DEDUP_REMOVED lines=9> */
.L_x_63:
[----:B------:R-:W-:Y:S05]  /*3040*/  BSYNC B1 ;  /* 0x0000000000017941 */ /* 0x000fea0003800000 */
.L_x_62:
        /* <DEDUP_REMOVED lines=9> */
.L_x_65:
[----:B------:R-:W-:Y:S05]  /*30e0*/  BSYNC B1 ;  /* 0x0000000000017941 */ /* 0x000fea0003800000 */
.L_x_64:
        /* <DEDUP_REMOVED lines=10> */
.L_x_67:
[----:B------:R-:W-:Y:S05]  /*3190*/  BSYNC B1 ;  /* 0x0000000000017941 */ /* 0x000fea0003800000 */
.L_x_66:
        /* <DEDUP_REMOVED lines=10> */
.L_x_69:
[----:B------:R-:W-:Y:S05]  /*3240*/  BSYNC B1 ;  /* 0x0000000000017941 */ /* 0x000fea0003800000 */
.L_x_68:
        /* <DEDUP_REMOVED lines=9> */
.L_x_71:
[----:B------:R-:W-:Y:S05]  /*32e0*/  BSYNC B1 ;  /* 0x0000000000017941 */ /* 0x000fea0003800000 */
.L_x_70:
        /* <DEDUP_REMOVED lines=9> */
.L_x_73:
[----:B------:R-:W-:Y:S05]  /*3380*/  BSYNC B1 ;  /* 0x0000000000017941 */ /* 0x000fea0003800000 */
.L_x_72:
        /* <DEDUP_REMOVED lines=10> */
.L_x_75:
[----:B------:R-:W-:Y:S05]  /*3430*/  BSYNC B1 ;  /* 0x0000000000017941 */ /* 0x000fea0003800000 */
.L_x_74:
        /* <DEDUP_REMOVED lines=10> */
.L_x_77:
[----:B------:R-:W-:Y:S05]  /*34e0*/  BSYNC B1 ;  /* 0x0000000000017941 */ /* 0x000fea0003800000 */
.L_x_76:
        /* <DEDUP_REMOVED lines=9> */
.L_x_79:
[----:B------:R-:W-:Y:S05]  /*3580*/  BSYNC B1 ;  /* 0x0000000000017941 */ /* 0x000fea0003800000 */
.L_x_78:
        /* <DEDUP_REMOVED lines=9> */
.L_x_81:
[----:B------:R-:W-:Y:S05]  /*3620*/  BSYNC B1 ;  /* 0x0000000000017941 */ /* 0x000fea0003800000 */
.L_x_80:
        /* <DEDUP_REMOVED lines=10> */
.L_x_83:
[----:B------:R-:W-:Y:S05]  /*36d0*/  BSYNC B1 ;  /* 0x0000000000017941 */ /* 0x000fea0003800000 */
.L_x_82:
        /* <DEDUP_REMOVED lines=10> */
.L_x_85:
[----:B------:R-:W-:Y:S05]  /*3780*/  BSYNC B1 ;  /* 0x0000000000017941 */ /* 0x000fea0003800000 */
.L_x_84:
        /* <DEDUP_REMOVED lines=9> */
.L_x_87:
[----:B------:R-:W-:Y:S05]  /*3820*/  BSYNC B1 ;  /* 0x0000000000017941 */ /* 0x000fea0003800000 */
.L_x_86:
        /* <DEDUP_REMOVED lines=9> */
.L_x_89:
[----:B------:R-:W-:Y:S05]  /*38c0*/  BSYNC B1 ;  /* 0x0000000000017941 */ /* 0x000fea0003800000 */
.L_x_88:
        /* <DEDUP_REMOVED lines=10> */
.L_x_91:
[----:B------:R-:W-:Y:S05]  /*3970*/  BSYNC B1 ;  /* 0x0000000000017941 */ /* 0x000fea0003800000 */
.L_x_90:
        /* <DEDUP_REMOVED lines=10> */
.L_x_93:
[----:B------:R-:W-:Y:S05]  /*3a20*/  BSYNC B1 ;  /* 0x0000000000017941 */ /* 0x000fea0003800000 */
.L_x_92:
        /* <DEDUP_REMOVED lines=9> */
.L_x_95:
[----:B------:R-:W-:Y:S05]  /*3ac0*/  BSYNC B1 ;  /* 0x0000000000017941 */ /* 0x000fea0003800000 */
.L_x_94:
        /* <DEDUP_REMOVED lines=9> */
.L_x_97:
[----:B------:R-:W-:Y:S05]  /*3b60*/  BSYNC B1 ;  /* 0x0000000000017941 */ /* 0x000fea0003800000 */
.L_x_96:
        /* <DEDUP_REMOVED lines=10> */
.L_x_99:
[----:B------:R-:W-:Y:S05]  /*3c10*/  BSYNC B1 ;  /* 0x0000000000017941 */ /* 0x000fea0003800000 */
.L_x_98:
        /* <DEDUP_REMOVED lines=10> */
.L_x_101:
[----:B------:R-:W-:Y:S05]  /*3cc0*/  BSYNC B1 ;  /* 0x0000000000017941 */ /* 0x000fea0003800000 */
.L_x_100:
        /* <DEDUP_REMOVED lines=9> */
.L_x_103:
[----:B------:R-:W-:Y:S05]  /*3d60*/  BSYNC B1 ;  /* 0x0000000000017941 */ /* 0x000fea0003800000 */
.L_x_102:
        /* <DEDUP_REMOVED lines=9> */
.L_x_105:
[----:B------:R-:W-:Y:S05]  /*3e00*/  BSYNC B1 ;  /* 0x0000000000017941 */ /* 0x000fea0003800000 */
.L_x_104:
        /* <DEDUP_REMOVED lines=10> */
.L_x_107:
[----:B------:R-:W-:Y:S05]  /*3eb0*/  BSYNC B1 ;  /* 0x0000000000017941 */ /* 0x000fea0003800000 */
.L_x_106:
        /* <DEDUP_REMOVED lines=10> */
.L_x_109:
[----:B------:R-:W-:Y:S05]  /*3f60*/  BSYNC B1 ;  /* 0x0000000000017941 */ /* 0x000fea0003800000 */
.L_x_108:
        /* <DEDUP_REMOVED lines=9> */
.L_x_111:
[----:B------:R-:W-:Y:S05]  /*4000*/  BSYNC B1 ;  /* 0x0000000000017941 */ /* 0x000fea0003800000 */
.L_x_110:
        /* <DEDUP_REMOVED lines=9> */
.L_x_113:
[----:B------:R-:W-:Y:S05]  /*40a0*/  BSYNC B1 ;  /* 0x0000000000017941 */ /* 0x000fea0003800000 */
.L_x_112:
        /* <DEDUP_REMOVED lines=10> */
.L_x_115:
[----:B------:R-:W-:Y:S05]  /*4150*/  BSYNC B1 ;  /* 0x0000000000017941 */ /* 0x000fea0003800000 */
.L_x_114:
        /* <DEDUP_REMOVED lines=10> */
.L_x_117:
[----:B------:R-:W-:Y:S05]  /*4200*/  BSYNC B1 ;  /* 0x0000000000017941 */ /* 0x000fea0003800000 */
.L_x_116:
        /* <DEDUP_REMOVED lines=9> */
.L_x_119:
[----:B------:R-:W-:Y:S05]  /*42a0*/  BSYNC B1 ;  /* 0x0000000000017941 */ /* 0x000fea0003800000 */
.L_x_118:
        /* <DEDUP_REMOVED lines=9> */
.L_x_121:
[----:B------:R-:W-:Y:S05]  /*4340*/  BSYNC B1 ;  /* 0x0000000000017941 */ /* 0x000fea0003800000 */
.L_x_120:
        /* <DEDUP_REMOVED lines=10> */
.L_x_123:
[----:B------:R-:W-:Y:S05]  /*43f0*/  BSYNC B1 ;  /* 0x0000000000017941 */ /* 0x000fea0003800000 */
.L_x_122:
        /* <DEDUP_REMOVED lines=10> */
.L_x_125:
[----:B------:R-:W-:Y:S05]  /*44a0*/  BSYNC B1 ;  /* 0x0000000000017941 */ /* 0x000fea0003800000 */
.L_x_124:
        /* <DEDUP_REMOVED lines=9> */
.L_x_127:
[----:B------:R-:W-:Y:S05]  /*4540*/  BSYNC B1 ;  /* 0x0000000000017941 */ /* 0x000fea0003800000 */
.L_x_126:
        /* <DEDUP_REMOVED lines=9> */
.L_x_129:
[----:B------:R-:W-:Y:S05]  /*45e0*/  BSYNC B1 ;  /* 0x0000000000017941 */ /* 0x000fea0003800000 */
.L_x_128:
        /* <DEDUP_REMOVED lines=10> */
.L_x_131:
[----:B------:R-:W-:Y:S05]  /*4690*/  BSYNC B1 ;  /* 0x0000000000017941 */ /* 0x000fea0003800000 */
.L_x_130:
        /* <DEDUP_REMOVED lines=10> */
.L_x_133:
[----:B------:R-:W-:Y:S05]  /*4740*/  BSYNC B1 ;  /* 0x0000000000017941 */ /* 0x000fea0003800000 */
.L_x_132:
        /* <DEDUP_REMOVED lines=9> */
.L_x_135:
[----:B------:R-:W-:Y:S05]  /*47e0*/  BSYNC B1 ;  /* 0x0000000000017941 */ /* 0x000fea0003800000 */
.L_x_134:
        /* <DEDUP_REMOVED lines=9> */
.L_x_137:
[----:B------:R-:W-:Y:S05]  /*4880*/  BSYNC B1 ;  /* 0x0000000000017941 */ /* 0x000fea0003800000 */
.L_x_136:
        /* <DEDUP_REMOVED lines=10> */
.L_x_139:
[----:B------:R-:W-:Y:S05]  /*4930*/  BSYNC B1 ;  /* 0x0000000000017941 */ /* 0x000fea0003800000 */
.L_x_138:
        /* <DEDUP_REMOVED lines=10> */
.L_x_141:
[----:B------:R-:W-:Y:S05]  /*49e0*/  BSYNC B1 ;  /* 0x0000000000017941 */ /* 0x000fea0003800000 */
.L_x_140:
        /* <DEDUP_REMOVED lines=9> */
.L_x_143:
[----:B------:R-:W-:Y:S05]  /*4a80*/  BSYNC B1 ;  /* 0x0000000000017941 */ /* 0x000fea0003800000 */
.L_x_142:
        /* <DEDUP_REMOVED lines=9> */
.L_x_145:
[----:B------:R-:W-:Y:S05]  /*4b20*/  BSYNC B1 ;  /* 0x0000000000017941 */ /* 0x000fea0003800000 */
.L_x_144:
        /* <DEDUP_REMOVED lines=10> */
.L_x_147:
[----:B------:R-:W-:Y:S05]  /*4bd0*/  BSYNC B1 ;  /* 0x0000000000017941 */ /* 0x000fea0003800000 */
.L_x_146:
        /* <DEDUP_REMOVED lines=10> */
.L_x_149:
[----:B------:R-:W-:Y:S05]  /*4c80*/  BSYNC B1 ;  /* 0x0000000000017941 */ /* 0x000fea0003800000 */
.L_x_148:
        /* <DEDUP_REMOVED lines=9> */
.L_x_151:
[----:B------:R-:W-:Y:S05]  /*4d20*/  BSYNC B1 ;  /* 0x0000000000017941 */ /* 0x000fea0003800000 */
.L_x_150:
        /* <DEDUP_REMOVED lines=9> */
.L_x_153:
[----:B------:R-:W-:Y:S05]  /*4dc0*/  BSYNC B1 ;  /* 0x0000000000017941 */ /* 0x000fea0003800000 */
.L_x_152:
        /* <DEDUP_REMOVED lines=10> */
.L_x_155:
[----:B------:R-:W-:Y:S05]  /*4e70*/  BSYNC B1 ;  /* 0x0000000000017941 */ /* 0x000fea0003800000 */
.L_x_154:
        /* <DEDUP_REMOVED lines=10> */
.L_x_157:
[----:B------:R-:W-:Y:S05]  /*4f20*/  BSYNC B1 ;  /* 0x0000000000017941 */ /* 0x000fea0003800000 */
.L_x_156:
        /* <DEDUP_REMOVED lines=9> */
.L_x_159:
[----:B------:R-:W-:Y:S05]  /*4fc0*/  BSYNC B1 ;  /* 0x0000000000017941 */ /* 0x000fea0003800000 */
.L_x_158:
        /* <DEDUP_REMOVED lines=9> */
.L_x_161:
[----:B------:R-:W-:Y:S05]  /*5060*/  BSYNC B1 ;  /* 0x0000000000017941 */ /* 0x000fea0003800000 */
.L_x_160:
        /* <DEDUP_REMOVED lines=10> */
.L_x_163:
[----:B------:R-:W-:Y:S05]  /*5110*/  BSYNC B1 ;  /* 0x0000000000017941 */ /* 0x000fea0003800000 */
.L_x_162:
        /* <DEDUP_REMOVED lines=10> */
.L_x_165:
[----:B------:R-:W-:Y:S05]  /*51c0*/  BSYNC B1 ;  /* 0x0000000000017941 */ /* 0x000fea0003800000 */
.L_x_164:
        /* <DEDUP_REMOVED lines=9> */
.L_x_167:
[----:B------:R-:W-:Y:S05]  /*5260*/  BSYNC B1 ;  /* 0x0000000000017941 */ /* 0x000fea0003800000 */
.L_x_166:
        /* <DEDUP_REMOVED lines=9> */
.L_x_169:
[----:B------:R-:W-:Y:S05]  /*5300*/  BSYNC B1 ;  /* 0x0000000000017941 */ /* 0x000fea0003800000 */
.L_x_168:
        /* <DEDUP_REMOVED lines=10> */
.L_x_171:
[----:B------:R-:W-:Y:S05]  /*53b0*/  BSYNC B1 ;  /* 0x0000000000017941 */ /* 0x000fea0003800000 */
.L_x_170:
        /* <DEDUP_REMOVED lines=10> */
.L_x_173:
[----:B------:R-:W-:Y:S05]  /*5460*/  BSYNC B1 ;  /* 0x0000000000017941 */ /* 0x000fea0003800000 */
.L_x_172:
        /* <DEDUP_REMOVED lines=9> */
.L_x_175:
[----:B------:R-:W-:Y:S05]  /*5500*/  BSYNC B1 ;  /* 0x0000000000017941 */ /* 0x000fea0003800000 */
.L_x_174:
        /* <DEDUP_REMOVED lines=9> */
.L_x_177:
[----:B------:R-:W-:Y:S05]  /*55a0*/  BSYNC B1 ;  /* 0x0000000000017941 */ /* 0x000fea0003800000 */
.L_x_176:
        /* <DEDUP_REMOVED lines=10> */
.L_x_179:
[----:B------:R-:W-:Y:S05]  /*5650*/  BSYNC B1 ;  /* 0x0000000000017941 */ /* 0x000fea0003800000 */
.L_x_178:
        /* <DEDUP_REMOVED lines=10> */
.L_x_181:
[----:B------:R-:W-:Y:S05]  /*5700*/  BSYNC B1 ;  /* 0x0000000000017941 */ /* 0x000fea0003800000 */
.L_x_180:
        /* <DEDUP_REMOVED lines=9> */
.L_x_183:
[----:B------:R-:W-:Y:S05]  /*57a0*/  BSYNC B1 ;  /* 0x0000000000017941 */ /* 0x000fea0003800000 */
.L_x_182:
        /* <DEDUP_REMOVED lines=9> */
.L_x_185:
[----:B------:R-:W-:Y:S05]  /*5840*/  BSYNC B1 ;  /* 0x0000000000017941 */ /* 0x000fea0003800000 */
.L_x_184:
        /* <DEDUP_REMOVED lines=10> */
.L_x_187:
[----:B------:R-:W-:Y:S05]  /*58f0*/  BSYNC B1 ;  /* 0x0000000000017941 */ /* 0x000fea0003800000 */
.L_x_186:
        /* <DEDUP_REMOVED lines=10> */
.L_x_189:
[----:B------:R-:W-:Y:S05]  /*59a0*/  BSYNC B1 ;  /* 0x0000000000017941 */ /* 0x000fea0003800000 */
.L_x_188:
        /* <DEDUP_REMOVED lines=9> */
.L_x_191:
[----:B------:R-:W-:Y:S05]  /*5a40*/  BSYNC B1 ;  /* 0x0000000000017941 */ /* 0x000fea0003800000 */
.L_x_190:
        /* <DEDUP_REMOVED lines=9> */
.L_x_193:
[----:B------:R-:W-:Y:S05]  /*5ae0*/  BSYNC B1 ;  /* 0x0000000000017941 */ /* 0x000fea0003800000 */
.L_x_192:
        /* <DEDUP_REMOVED lines=10> */
.L_x_195:
[----:B------:R-:W-:Y:S05]  /*5b90*/  BSYNC B1 ;  /* 0x0000000000017941 */ /* 0x000fea0003800000 */
.L_x_194:
        /* <DEDUP_REMOVED lines=10> */
.L_x_197:
[----:B------:R-:W-:Y:S05]  /*5c40*/  BSYNC B1 ;  /* 0x0000000000017941 */ /* 0x000fea0003800000 */
.L_x_196:
        /* <DEDUP_REMOVED lines=9> */
.L_x_199:
[----:B------:R-:W-:Y:S05]  /*5ce0*/  BSYNC B1 ;  /* 0x0000000000017941 */ /* 0x000fea0003800000 */
.L_x_198:
        /* <DEDUP_REMOVED lines=9> */
.L_x_201:
[----:B------:R-:W-:Y:S05]  /*5d80*/  BSYNC B1 ;  /* 0x0000000000017941 */ /* 0x000fea0003800000 */
.L_x_200:
        /* <DEDUP_REMOVED lines=10> */
.L_x_203:
[----:B------:R-:W-:Y:S05]  /*5e30*/  BSYNC B1 ;  /* 0x0000000000017941 */ /* 0x000fea0003800000 */
.L_x_202:
        /* <DEDUP_REMOVED lines=10> */
.L_x_205:
[----:B------:R-:W-:Y:S05]  /*5ee0*/  BSYNC B1 ;  /* 0x0000000000017941 */ /* 0x000fea0003800000 */
.L_x_204:
        /* <DEDUP_REMOVED lines=9> */
.L_x_207:
[----:B------:R-:W-:Y:S05]  /*5f80*/  BSYNC B1 ;  /* 0x0000000000017941 */ /* 0x000fea0003800000 */
.L_x_206:
        /* <DEDUP_REMOVED lines=9> */
.L_x_209:
[----:B------:R-:W-:Y:S05]  /*6020*/  BSYNC B1 ;  /* 0x0000000000017941 */ /* 0x000fea0003800000 */
.L_x_208:
        /* <DEDUP_REMOVED lines=10> */
.L_x_211:
[----:B------:R-:W-:Y:S05]  /*60d0*/  BSYNC B1 ;  /* 0x0000000000017941 */ /* 0x000fea0003800000 */
.L_x_210:
        /* <DEDUP_REMOVED lines=10> */
.L_x_213:
[----:B------:R-:W-:Y:S05]  /*6180*/  BSYNC B1 ;  /* 0x0000000000017941 */ /* 0x000fea0003800000 */
.L_x_212:
        /* <DEDUP_REMOVED lines=9> */
.L_x_215:
[----:B------:R-:W-:Y:S05]  /*6220*/  BSYNC B1 ;  /* 0x0000000000017941 */ /* 0x000fea0003800000 */
.L_x_214:
        /* <DEDUP_REMOVED lines=9> */
.L_x_217:
[----:B------:R-:W-:Y:S05]  /*62c0*/  BSYNC B1 ;  /* 0x0000000000017941 */ /* 0x000fea0003800000 */
.L_x_216:
        /* <DEDUP_REMOVED lines=10> */
.L_x_219:
[----:B------:R-:W-:Y:S05]  /*6370*/  BSYNC B1 ;  /* 0x0000000000017941 */ /* 0x000fea0003800000 */
.L_x_218:
        /* <DEDUP_REMOVED lines=10> */
.L_x_221:
[----:B------:R-:W-:Y:S05]  /*6420*/  BSYNC B1 ;  /* 0x0000000000017941 */ /* 0x000fea0003800000 */
.L_x_220:
        /* <DEDUP_REMOVED lines=9> */
.L_x_223:
[----:B------:R-:W-:Y:S05]  /*64c0*/  BSYNC B1 ;  /* 0x0000000000017941 */ /* 0x000fea0003800000 */
.L_x_222:
        /* <DEDUP_REMOVED lines=9> */
.L_x_225:
[----:B------:R-:W-:Y:S05]  /*6560*/  BSYNC B1 ;  /* 0x0000000000017941 */ /* 0x000fea0003800000 */
.L_x_224:
        /* <DEDUP_REMOVED lines=10> */
.L_x_227:
[----:B------:R-:W-:Y:S05]  /*6610*/  BSYNC B1 ;  /* 0x0000000000017941 */ /* 0x000fea0003800000 */
.L_x_226:
        /* <DEDUP_REMOVED lines=10> */
.L_x_229:
[----:B------:R-:W-:Y:S05]  /*66c0*/  BSYNC B1 ;  /* 0x0000000000017941 */ /* 0x000fea0003800000 */
.L_x_228:
        /* <DEDUP_REMOVED lines=9> */
.L_x_231:
[----:B------:R-:W-:Y:S05]  /*6760*/  BSYNC B1 ;  /* 0x0000000000017941 */ /* 0x000fea0003800000 */
.L_x_230:
        /* <DEDUP_REMOVED lines=9> */
.L_x_233:
[----:B------:R-:W-:Y:S05]  /*6800*/  BSYNC B1 ;  /* 0x0000000000017941 */ /* 0x000fea0003800000 */
.L_x_232:
        /* <DEDUP_REMOVED lines=10> */
.L_x_235:
[----:B------:R-:W-:Y:S05]  /*68b0*/  BSYNC B1 ;  /* 0x0000000000017941 */ /* 0x000fea0003800000 */
.L_x_234:
        /* <DEDUP_REMOVED lines=10> */
.L_x_237:
[----:B------:R-:W-:Y:S05]  /*6960*/  BSYNC B1 ;  /* 0x0000000000017941 */ /* 0x000fea0003800000 */
.L_x_236:
        /* <DEDUP_REMOVED lines=9> */
.L_x_239:
[----:B------:R-:W-:Y:S05]  /*6a00*/  BSYNC B1 ;  /* 0x0000000000017941 */ /* 0x000fea0003800000 */
.L_x_238:
        /* <DEDUP_REMOVED lines=9> */
.L_x_241:
[----:B------:R-:W-:Y:S05]  /*6aa0*/  BSYNC B1 ;  /* 0x0000000000017941 */ /* 0x000fea0003800000 */
.L_x_240:
        /* <DEDUP_REMOVED lines=10> */
.L_x_243:
[----:B------:R-:W-:Y:S05]  /*6b50*/  BSYNC B1 ;  /* 0x0000000000017941 */ /* 0x000fea0003800000 */
.L_x_242:
        /* <DEDUP_REMOVED lines=10> */
.L_x_245:
[----:B------:R-:W-:Y:S05]  /*6c00*/  BSYNC B1 ;  /* 0x0000000000017941 */ /* 0x000fea0003800000 */
.L_x_244:
        /* <DEDUP_REMOVED lines=9> */
.L_x_247:
[----:B------:R-:W-:Y:S05]  /*6ca0*/  BSYNC B1 ;  /* 0x0000000000017941 */ /* 0x000fea0003800000 */
.L_x_246:
        /* <DEDUP_REMOVED lines=9> */
.L_x_249:
[----:B------:R-:W-:Y:S05]  /*6d40*/  BSYNC B1 ;  /* 0x0000000000017941 */ /* 0x000fea0003800000 */
.L_x_248:
        /* <DEDUP_REMOVED lines=10> */
.L_x_251:
[----:B------:R-:W-:Y:S05]  /*6df0*/  BSYNC B1 ;  /* 0x0000000000017941 */ /* 0x000fea0003800000 */
.L_x_250:
        /* <DEDUP_REMOVED lines=10> */
.L_x_253:
[----:B------:R-:W-:Y:S05]  /*6ea0*/  BSYNC B1 ;  /* 0x0000000000017941 */ /* 0x000fea0003800000 */
.L_x_252:
        /* <DEDUP_REMOVED lines=9> */
.L_x_255:
[----:B------:R-:W-:Y:S05]  /*6f40*/  BSYNC B1 ;  /* 0x0000000000017941 */ /* 0x000fea0003800000 */
.L_x_254:
        /* <DEDUP_REMOVED lines=9> */
.L_x_257:
[----:B------:R-:W-:Y:S05]  /*6fe0*/  BSYNC B1 ;  /* 0x0000000000017941 */ /* 0x000fea0003800000 */
.L_x_256:
        /* <DEDUP_REMOVED lines=10> */
.L_x_259:
[----:B------:R-:W-:Y:S05]  /*7090*/  BSYNC B1 ;  /* 0x0000000000017941 */ /* 0x000fea0003800000 */
.L_x_258:
        /* <DEDUP_REMOVED lines=10> */
.L_x_261:
[----:B------:R-:W-:Y:S05]  /*7140*/  BSYNC B1 ;  /* 0x0000000000017941 */ /* 0x000fea0003800000 */
.L_x_260:
        /* <DEDUP_REMOVED lines=9> */
.L_x_263:
[----:B------:R-:W-:Y:S05]  /*71e0*/  BSYNC B1 ;  /* 0x0000000000017941 */ /* 0x000fea0003800000 */
.L_x_262:
        /* <DEDUP_REMOVED lines=9> */
.L_x_265:
[----:B------:R-:W-:Y:S05]  /*7280*/  BSYNC B1 ;  /* 0x0000000000017941 */ /* 0x000fea0003800000 */
.L_x_264:
        /* <DEDUP_REMOVED lines=10> */
.L_x_267:
[----:B------:R-:W-:Y:S05]  /*7330*/  BSYNC B1 ;  /* 0x0000000000017941 */ /* 0x000fea0003800000 */
.L_x_266:
        /* <DEDUP_REMOVED lines=10> */
.L_x_269:
[----:B------:R-:W-:Y:S05]  /*73e0*/  BSYNC B1 ;  /* 0x0000000000017941 */ /* 0x000fea0003800000 */
.L_x_268:
        /* <DEDUP_REMOVED lines=9> */
.L_x_271:
[----:B------:R-:W-:Y:S05]  /*7480*/  BSYNC B1 ;  /* 0x0000000000017941 */ /* 0x000fea0003800000 */
.L_x_270:
        /* <DEDUP_REMOVED lines=9> */
.L_x_273:
[----:B------:R-:W-:Y:S05]  /*7520*/  BSYNC B1 ;  /* 0x0000000000017941 */ /* 0x000fea0003800000 */
.L_x_272:
        /* <DEDUP_REMOVED lines=10> */
.L_x_275:
[----:B------:R-:W-:Y:S05]  /*75d0*/  BSYNC B1 ;  /* 0x0000000000017941 */ /* 0x000fea0003800000 */
.L_x_274:
        /* <DEDUP_REMOVED lines=10> */
.L_x_277:
[----:B------:R-:W-:Y:S05]  /*7680*/  BSYNC B1 ;  /* 0x0000000000017941 */ /* 0x000fea0003800000 */
.L_x_276:
[----:B01--45:R-:W-:Y:S01]  /*7690*/  IMAD.U32 R6, R152, 0x10000, RZ ;  /* 0x0001000098067824 */ /* 0x033fe200078e00ff */
        /* <DEDUP_REMOVED lines=8> */
.L_x_279:
[----:B------:R-:W-:Y:S05]  /*7720*/  BSYNC B1 ;  /* 0x0000000000017941 */ /* 0x000fea0003800000 */
.L_x_278:
[----:B0-2--5:R-:W-:Y:S01]  /*7730*/  IMAD.U32 R4, R152, 0x10000, RZ ;  /* 0x0001000098047824 */ /* 0x025fe200078e00ff */
[----:B------:R-:W-:Y:S01]  /*7740*/  ISETP.GT.AND P0, PT, R0, 0x8, P0 ;  /* 0x000000080000780c */ /* 0x000fe20000704270 */
[----:B------:R-:W-:Y:S01]  /*7750*/  @P1 IMAD.MOV.U32 R5, RZ, RZ, R11 ;  /* 0x000000ffff051224 */ /* 0x000fe200078e000b */
[----:B------:R-:W-:Y:S01]  /*7760*/  BSSY B1, `(.L_x_280) ;  /* 0x0000008000017945 */ /* 0x000fe20003800000 */
[----:B------:R-:W-:Y:S01]  /*7770*/  FMUL R3, R4, R155 ;  /* 0x0000009b04037220 */ /* 0x000fe20000400000 */
[----:B------:R-:W-:-:S03]  /*7780*/  @P1 IMAD.MOV.U32 R4, RZ, RZ, R10 ;  /* 0x000000ffff041224 */ /* 0x000fc600078e000a */
[----:B------:R-:W-:-:S05]  /*7790*/  FFMA R3, R150, R154, R3 ;  /* 0x0000009a96037223 */ /* 0x000fca0000000003 */
[----:B------:R-:W-:-:S05]  /*77a0*/  F2FP.BF16.F32.PACK_AB R3, RZ, R3 ;  /* 0x00000003ff03723e */ /* 0x000fca00000010ff */
[----:B------:R0:W-:Y:S01]  /*77b0*/  @P1 STG.E.U16 desc[UR36][R4.64+0x1f0], R3 ;  /* 0x0001f00304001986 */ /* 0x0001e2000c101524 */
[----:B------:R-:W-:Y:S05]  /*77c0*/  @!P0 BRA `(.L_x_281) ;  /* 0x0000000000048947 */ /* 0x000fea0003800000 */
[----:B------:R2:W5:Y:S02]  /*77d0*/  LDG.E.LTC128B.U16 R152, desc[UR36][R8.64+0x1f2] ;  /* 0x0001f22408987981 */ /* 0x000564000c1e1520 */
.L_x_281:
[----:B------:R-:W-:Y:S05]  /*77e0*/  BSYNC B1 ;  /* 0x0000000000017941 */ /* 0x000fea0003800000 */
.L_x_280:
[----:B------:R-:W-:Y:S05]  /*77f0*/  @!P0 BRA `(.L_x_282) ;  /* 0x0000002400308947 */ /* 0x000fea0003800000 */
[----:B-----5:R-:W-:-:S04]  /*7800*/  IMAD.U32 R152, R152, 0x10000, RZ ;  /* 0x0001000098987824 */ /* 0x020fc800078e00ff */
[----:B------:R-:W-:-:S04]  /*7810*/  FMUL R152, R152, R155 ;  /* 0x0000009b98987220 */ /* 0x000fc80000400000 */
[----:B------:R-:W-:-:S05]  /*7820*/  FFMA R152, R151, R154, R152 ;  /* 0x0000009a97987223 */ /* 0x000fca0000000098 */
[----:B------:R-:W-:-:S05]  /*7830*/  F2FP.BF16.F32.PACK_AB R152, RZ, R152 ;  /* 0x00000098ff98723e */ /* 0x000fca00000010ff */
[----:B------:R4:W-:Y:S01]  /*7840*/  STG.E.U16 desc[UR36][R10.64+0x1f2], R152 ;  /* 0x0001f2980a007986 */ /* 0x0009e2000c101524 */
[----:B------:R-:W-:Y:S05]  /*7850*/  BRA `(.L_x_282) ;  /* 0x0000002400187947 */ /* 0x000fea0003800000 */
.L_x_29:
[----:B------:R-:W-:Y:S01]  /*7860*/  ISETP.GT.AND P0, PT, R3, 0x1, PT ;  /* 0x000000010300780c */ /* 0x000fe20003f04270 */
[----:B------:R-:W-:Y:S01]  /*7870*/  ULDC.64 UR4, c[0x0][0x5c0] ;  /* 0x0001700000047ab9 */ /* 0x000fe20000000a00 */
[-C--:B------:R-:W-:Y:S01]  /*7880*/  FMUL R24, R24, R154.reuse ;  /* 0x0000009a18187220 */ /* 0x080fe20000400000 */
[-C--:B------:R-:W-:Y:S01]  /*7890*/  FMUL R25, R25, R154.reuse ;  /* 0x0000009a19197220 */ /* 0x080fe20000400000 */
[----:B------:R-:W-:Y:S01]  /*78a0*/  ISETP.GT.AND P3, PT, R0, RZ, P0 ;  /* 0x000000ff0000720c */ /* 0x000fe20000764270 */
[-C--:B------:R-:W-:Y:S01]  /*78b0*/  FMUL R26, R26, R154.reuse ;  /* 0x0000009a1a1a7220 */ /* 0x080fe20000400000 */
[----:B------:R-:W-:Y:S01]  /*78c0*/  LEA R4, P4, R160, UR4, 0x1 ;  /* 0x00000004a0047c11 */ /* 0x000fe2000f8808ff */
[----:B------:R-:W-:Y:S01]  /*78d0*/  FMUL R27, R27, R154 ;  /* 0x0000009a1b1b7220 */ /* 0x000fe20000400000 */
[----:B------:R-:W-:Y:S01]  /*78e0*/  F2FP.BF16.F32.PACK_AB R24, RZ, R24 ;  /* 0x00000018ff18723e */ /* 0x000fe200000010ff */
[-C--:B------:R-:W-:Y:S01]  /*78f0*/  FMUL R28, R28, R154.reuse ;  /* 0x0000009a1c1c7220 */ /* 0x080fe20000400000 */
[----:B------:R-:W-:Y:S01]  /*7900*/  LEA.HI.X R5, R160, UR5, R169, 0x1, P4 ;  /* 0x00000005a0057c11 */ /* 0x000fe2000a0f0ca9 */
[-C--:B------:R-:W-:Y:S01]  /*7910*/  FMUL R29, R29, R154.reuse ;  /* 0x0000009a1d1d7220 */ /* 0x080fe20000400000 */
[----:B------:R-:W-:Y:S01]  /*7920*/  F2FP.BF16.F32.PACK_AB R25, RZ, R25 ;  /* 0x00000019ff19723e */ /* 0x000fe200000010ff */
[-C--:B------:R-:W-:Y:S01]  /*7930*/  FMUL R30, R30, R154.reuse ;  /* 0x0000009a1e1e7220 */ /* 0x080fe20000400000 */
[----:B------:R-:W-:Y:S01]  /*7940*/  SHF.L.U64.HI R11, R10, 0x4, R11 ;  /* 0x000000040a0b7819 */ /* 0x000fe2000001020b */
[----:B------:R-:W-:Y:S01]  /*7950*/  @P1 STG.E.U16 desc[UR36][R4.64], R24 ;  /* 0x0000001804001986 */ /* 0x000fe2000c101524 */
[----:B------:R-:W-:Y:S01]  /*7960*/  ISETP.GT.AND P1, PT, R3, 0x8, PT ;  /* 0x000000080300780c */ /* 0x000fe20003f24270 */
[----:B------:R-:W-:Y:S01]  /*7970*/  FMUL R31, R31, R154 ;  /* 0x0000009a1f1f7220 */ /* 0x000fe20000400000 */
[----:B------:R-:W-:Y:S01]  /*7980*/  ISETP.GT.AND P4, PT, R0, 0x8, P0 ;  /* 0x000000080000780c */ /* 0x000fe20000784270 */
[----:B------:R-:W-:Y:S01]  /*7990*/  @P3 STG.E.U16 desc[UR36][R4.64+0x2], R25 ;  /* 0x0000021904003986 */ /* 0x000fe2000c101524 */
[----:B------:R-:W-:Y:S01]  /*79a0*/  LEA R6, P3, R10, R4, 0x4 ;  /* 0x000000040a067211 */ /* 0x000fe200078620ff */
[-C--:B------:R-:W-:Y:S01]  /*79b0*/  FMUL R32, R32, R154.reuse ;  /* 0x0000009a20207220 */ /* 0x080fe20000400000 */
[C---:B------:R-:W-:Y:S01]  /*79c0*/  ISETP.GT.AND P2, PT, R0.reuse, 0x8, P2 ;  /* 0x000000080000780c */ /* 0x040fe20001744270 */
[-C--:B------:R-:W-:Y:S01]  /*79d0*/  FMUL R33, R33, R154.reuse ;  /* 0x0000009a21217220 */ /* 0x080fe20000400000 */
[----:B------:R-:W-:Y:S01]  /*79e0*/  ISETP.GT.AND P0, PT, R3, 0x9, PT ;  /* 0x000000090300780c */ /* 0x000fe20003f04270 */
[----:B------:R-:W-:Y:S01]  /*79f0*/  IMAD.X R7, R11, 0x1, R5, P3 ;  /* 0x000000010b077824 */ /* 0x000fe200018e0605 */
[----:B------:R-:W-:Y:S01]  /*7a00*/  ISETP.GT.AND P5, PT, R0, RZ, P1 ;  /* 0x000000ff0000720c */ /* 0x000fe20000fa4270 */
[-C--:B------:R-:W-:Y:S01]  /*7a10*/  FMUL R34, R34, R154.reuse ;  /* 0x0000009a22227220 */ /* 0x080fe20000400000 */
[----:B------:R-:W-:Y:S01]  /*7a20*/  ISETP.GT.AND P3, PT, R0, RZ, P0 ;  /* 0x000000ff0000720c */ /* 0x000fe20000764270 */
[----:B------:R-:W-:Y:S01]  /*7a30*/  FMUL R35, R35, R154 ;  /* 0x0000009a23237220 */ /* 0x000fe20000400000 */
[----:B------:R-:W-:Y:S01]  /*7a40*/  F2FP.BF16.F32.PACK_AB R26, RZ, R26 ;  /* 0x0000001aff1a723e */ /* 0x000fe200000010ff */
[-C--:B------:R-:W-:Y:S01]  /*7a50*/  FMUL R36, R36, R154.reuse ;  /* 0x0000009a24247220 */ /* 0x080fe20000400000 */
[----:B------:R-:W-:Y:S01]  /*7a60*/  F2FP.BF16.F32.PACK_AB R27, RZ, R27 ;  /* 0x0000001bff1b723e */ /* 0x000fe200000010ff */
[----:B------:R-:W-:Y:S01]  /*7a70*/  FMUL R37, R37, R154 ;  /* 0x0000009a25257220 */ /* 0x000fe20000400000 */
[----:B------:R-:W-:Y:S01]  /*7a80*/  F2FP.BF16.F32.PACK_AB R28, RZ, R28 ;  /* 0x0000001cff1c723e */ /* 0x000fe200000010ff */
[----:B------:R-:W-:Y:S01]  /*7a90*/  @P2 STG.E.U16 desc[UR36][R6.64], R26 ;  /* 0x0000001a06002986 */ /* 0x000fe2000c101524 */
[----:B------:R-:W-:Y:S01]  /*7aa0*/  F2FP.BF16.F32.PACK_AB R29, RZ, R29 ;  /* 0x0000001dff1d723e */ /* 0x000fe200000010ff */
[-C--:B------:R-:W-:Y:S01]  /*7ab0*/  FMUL R38, R38, R154.reuse ;  /* 0x0000009a26267220 */ /* 0x080fe20000400000 */
[C---:B------:R-:W-:Y:S01]  /*7ac0*/  ISETP.GT.AND P2, PT, R0.reuse, 0x8, P1 ;  /* 0x000000080000780c */ /* 0x040fe20000f44270 */
[----:B------:R-:W-:Y:S01]  /*7ad0*/  @P4 STG.E.U16 desc[UR36][R6.64+0x2], R27 ;  /* 0x0000021b06004986 */ /* 0x000fe2000c101524 */
[----:B------:R-:W-:Y:S01]  /*7ae0*/  ISETP.GT.AND P1, PT, R3, 0x10, PT ;  /* 0x000000100300780c */ /* 0x000fe20003f24270 */
[----:B------:R-:W-:Y:S01]  /*7af0*/  FMUL R39, R39, R154 ;  /* 0x0000009a27277220 */ /* 0x000fe20000400000 */
[----:B------:R-:W-:Y:S01]  /*7b00*/  F2FP.BF16.F32.PACK_AB R30, RZ, R30 ;  /* 0x0000001eff1e723e */ /* 0x000fe200000010ff */
[----:B------:R-:W-:Y:S01]  /*7b10*/  @P5 STG.E.U16 desc[UR36][R4.64+0x10], R28 ;  /* 0x0000101c04005986 */ /* 0x000fe2000c101524 */
[----:B------:R-:W-:Y:S01]  /*7b20*/  ISETP.GT.AND P4, PT, R0, RZ, P1 ;  /* 0x000000ff0000720c */ /* 0x000fe20000f84270 */
[-C--:B------:R-:W-:Y:S01]  /*7b30*/  FMUL R40, R40, R154.reuse ;  /* 0x0000009a28287220 */ /* 0x080fe20000400000 */
[----:B------:R-:W-:Y:S01]  /*7b40*/  F2FP.BF16.F32.PACK_AB R31, RZ, R31 ;  /* 0x0000001fff1f723e */ /* 0x000fe200000010ff */
[----:B------:R-:W-:Y:S01]  /*7b50*/  @P3 STG.E.U16 desc[UR36][R4.64+0x12], R29 ;  /* 0x0000121d04003986 */ /* 0x000fe2000c101524 */
[----:B------:R-:W-:Y:S01]  /*7b60*/  ISETP.GT.AND P3, PT, R0, 0x8, P0 ;  /* 0x000000080000780c */ /* 0x000fe20000764270 */
[----:B------:R-:W-:Y:S01]  /*7b70*/  FMUL R41, R41, R154 ;  /* 0x0000009a29297220 */ /* 0x000fe20000400000 */
[----:B------:R-:W-:Y:S01]  /*7b80*/  ISETP.GT.AND P0, PT, R3, 0x11, PT ;  /* 0x000000110300780c */ /* 0x000fe20003f04270 */
[----:B------:R-:W-:Y:S01]  /*7b90*/  @P2 STG.E.U16 desc[UR36][R6.64+0x10], R30 ;  /* 0x0000101e06002986 */ /* 0x000fe2000c101524 */
[----:B------:R-:W-:Y:S01]  /*7ba0*/  F2FP.BF16.F32.PACK_AB R32, RZ, R32 ;  /* 0x00000020ff20723e */ /* 0x000fe200000010ff */
[-C--:B------:R-:W-:Y:S01]  /*7bb0*/  FMUL R42, R42, R154.reuse ;  /* 0x0000009a2a2a7220 */ /* 0x080fe20000400000 */
[C---:B------:R-:W-:Y:S01]  /*7bc0*/  ISETP.GT.AND P5, PT, R0.reuse, RZ, P0 ;  /* 0x000000ff0000720c */ /* 0x040fe200007a4270 */
[-C--:B------:R-:W-:Y:S01]  /*7bd0*/  FMUL R43, R43, R154.reuse ;  /* 0x0000009a2b2b7220 */ /* 0x080fe20000400000 */
[----:B------:R-:W-:Y:S01]  /*7be0*/  ISETP.GT.AND P2, PT, R0, 0x8, P1 ;  /* 0x000000080000780c */ /* 0x000fe20000f44270 */
[-C--:B------:R-:W-:Y:S01]  /*7bf0*/  FMUL R44, R44, R154.reuse ;  /* 0x0000009a2c2c7220 */ /* 0x080fe20000400000 */
[----:B------:R-:W-:Y:S01]  /*7c00*/  ISETP.GT.AND P1, PT, R3, 0x18, PT ;  /* 0x000000180300780c */ /* 0x000fe20003f24270 */
[-C--:B------:R-:W-:Y:S01]  /*7c10*/  FMUL R45, R45, R154.reuse ;  /* 0x0000009a2d2d7220 */ /* 0x080fe20000400000 */
[----:B------:R-:W-:Y:S01]  /*7c20*/  F2FP.BF16.F32.PACK_AB R33, RZ, R33 ;  /* 0x00000021ff21723e */ /* 0x000fe200000010ff */
[----:B------:R-:W-:Y:S01]  /*7c30*/  @P3 STG.E.U16 desc[UR36][R6.64+0x12], R31 ;  /* 0x0000121f06003986 */ /* 0x000fe2000c101524 */
[----:B------:R-:W-:Y:S01]  /*7c40*/  ISETP.GT.AND P3, PT, R0, 0x8, P0 ;  /* 0x000000080000780c */ /* 0x000fe20000764270 */
[-C--:B------:R-:W-:Y:S01]  /*7c50*/  FMUL R46, R46, R154.reuse ;  /* 0x0000009a2e2e7220 */ /* 0x080fe20000400000 */
[----:B------:R-:W-:Y:S01]  /*7c60*/  ISETP.GT.AND P0, PT, R3, 0x19, PT ;  /* 0x000000190300780c */ /* 0x000fe20003f04270 */
[----:B------:R-:W-:Y:S01]  /*7c70*/  @P4 STG.E.U16 desc[UR36][R4.64+0x20], R32 ;  /* 0x0000202004004986 */ /* 0x000fe2000c101524 */
[C---:B------:R-:W-:Y:S01]  /*7c80*/  ISETP.GT.AND P4, PT, R0.reuse, RZ, P1 ;  /* 0x000000ff0000720c */ /* 0x040fe20000f84270 */
[----:B------:R-:W-:Y:S01]  /*7c90*/  FMUL R47, R47, R154 ;  /* 0x0000009a2f2f7220 */ /* 0x000fe20000400000 */
[----:B------:R-:W-:Y:S01]  /*7ca0*/  F2FP.BF16.F32.PACK_AB R34, RZ, R34 ;  /* 0x00000022ff22723e */ /* 0x000fe200000010ff */
[----:B------:R-:W-:Y:S01]  /*7cb0*/  @P5 STG.E.U16 desc[UR36][R4.64+0x22], R33 ;  /* 0x0000222104005986 */ /* 0x000fe2000c101524 */
[----:B------:R-:W-:Y:S01]  /*7cc0*/  ISETP.GT.AND P5, PT, R0, RZ, P0 ;  /* 0x000000ff0000720c */ /* 0x000fe200007a4270 */
[----:B------:R-:W-:Y:S01]  /*7cd0*/  FMUL R48, R48, R154 ;  /* 0x0000009a30307220 */ /* 0x000fe20000400000 */
[----:B------:R-:W-:Y:S01]  /*7ce0*/  F2FP.BF16.F32.PACK_AB R35, RZ, R35 ;  /* 0x00000023ff23723e */ /* 0x000fe200000010ff */
[----:B------:R-:W-:Y:S01]  /*7cf0*/  @P2 STG.E.U16 desc[UR36][R6.64+0x20], R34 ;  /* 0x0000202206002986 */ /* 0x000fe2000c101524 */
[----:B------:R-:W-:Y:S01]  /*7d00*/  F2FP.BF16.F32.PACK_AB R36, RZ, R36 ;  /* 0x00000024ff24723e */ /* 0x000fe200000010ff */
[-C--:B------:R-:W-:Y:S01]  /*7d10*/  FMUL R49, R49, R154.reuse ;  /* 0x0000009a31317220 */ /* 0x080fe20000400000 */
[----:B------:R-:W-:Y:S01]  /*7d20*/  ISETP.GT.AND P2, PT, R0, 0x8, P1 ;  /* 0x000000080000780c */ /* 0x000fe20000f44270 */
[----:B------:R-:W-:Y:S01]  /*7d30*/  @P3 STG.E.U16 desc[UR36][R6.64+0x22], R35 ;  /* 0x0000222306003986 */ /* 0x000fe2000c101524 */
[----:B------:R-:W-:Y:S01]  /*7d40*/  ISETP.GT.AND P1, PT, R3, 0x20, PT ;  /* 0x000000200300780c */ /* 0x000fe20003f24270 */
[-C--:B------:R-:W-:Y:S01]  /*7d50*/  FMUL R50, R50, R154.reuse ;  /* 0x0000009a32327220 */ /* 0x080fe20000400000 */
[----:B------:R-:W-:Y:S01]  /*7d60*/  F2FP.BF16.F32.PACK_AB R37, RZ, R37 ;  /* 0x00000025ff25723e */ /* 0x000fe200000010ff */
[----:B------:R-:W-:Y:S01]  /*7d70*/  @P4 STG.E.U16 desc[UR36][R4.64+0x30], R36 ;  /* 0x0000302404004986 */ /* 0x000fe2000c101524 */
[C---:B------:R-:W-:Y:S01]  /*7d80*/  ISETP.GT.AND P3, PT, R0.reuse, 0x8, P0 ;  /* 0x000000080000780c */ /* 0x040fe20000764270 */
[-C--:B------:R-:W-:Y:S01]  /*7d90*/  FMUL R51, R51, R154.reuse ;  /* 0x0000009a33337220 */ /* 0x080fe20000400000 */
[----:B------:R-:W-:Y:S01]  /*7da0*/  ISETP.GT.AND P0, PT, R3, 0x21, PT ;  /* 0x000000210300780c */ /* 0x000fe20003f04270 */
[----:B------:R-:W-:Y:S01]  /*7db0*/  @P5 STG.E.U16 desc[UR36][R4.64+0x32], R37 ;  /* 0x0000322504005986 */ /* 0x000fe2000c101524 */
[----:B------:R-:W-:Y:S01]  /*7dc0*/  ISETP.GT.AND P4, PT, R0, RZ, P1 ;  /* 0x000000ff0000720c */ /* 0x000fe20000f84270 */
[----:B------:R-:W-:Y:S01]  /*7dd0*/  FMUL R52, R52, R154 ;  /* 0x0000009a34347220 */ /* 0x000fe20000400000 */
[----:B------:R-:W-:Y:S01]  /*7de0*/  F2FP.BF16.F32.PACK_AB R38, RZ, R38 ;  /* 0x00000026ff26723e */ /* 0x000fe200000010ff */
[-C--:B------:R-:W-:Y:S01]  /*7df0*/  FMUL R53, R53, R154.reuse ;  /* 0x0000009a35357220 */ /* 0x080fe20000400000 */
        /* <DEDUP_REMOVED lines=325> */
[----:B------:R-:W-:Y:S01]  /*9250*/  FMUL R151, R151, R154 ;  /* 0x0000009a97977220 */ /* 0x000fe20000400000 */
[----:B------:R-:W-:Y:S01]  /*9260*/  ISETP.GT.AND P2, PT, R0, 0x8, P1 ;  /* 0x000000080000780c */ /* 0x000fe20000f44270 */
[----:B------:R-:W-:Y:S01]  /*9270*/  @P3 STG.E.U16 desc[UR36][R6.64+0x132], R103 ;  /* 0x0001326706003986 */ /* 0x000fe2000c101524 */
[----:B------:R-:W-:-:S02]  /*9280*/  ISETP.GT.AND P1, PT, R3, 0xa8, PT ;  /* 0x000000a80300780c */ /* 0x000fc40003f24270 */
[----:B------:R-:W-:Y:S01]  /*9290*/  F2FP.BF16.F32.PACK_AB R105, RZ, R105 ;  /* 0x00000069ff69723e */ /* 0x000fe200000010ff */
[----:B------:R-:W-:Y:S01]  /*92a0*/  @P4 STG.E.U16 desc[UR36][R4.64+0x140], R104 ;  /* 0x0001406804004986 */ /* 0x000fe2000c101524 */
[C---:B------:R-:W-:Y:S02]  /*92b0*/  ISETP.GT.AND P3, PT, R0.reuse, 0x8, P0 ;  /* 0x000000080000780c */ /* 0x040fe40000764270 */
[----:B------:R-:W-:Y:S01]  /*92c0*/  ISETP.GT.AND P0, PT, R3, 0xa9, PT ;  /* 0x000000a90300780c */ /* 0x000fe20003f04270 */
[----:B------:R-:W-:Y:S01]  /*92d0*/  @P5 STG.E.U16 desc[UR36][R4.64+0x142], R105 ;  /* 0x0001426904005986 */ /* 0x000fe2000c101524 */
[C---:B------:R-:W-:Y:S02]  /*92e0*/  ISETP.GT.AND P4, PT, R0.reuse, RZ, P1 ;  /* 0x000000ff0000720c */ /* 0x040fe40000f84270 */
[----:B------:R-:W-:Y:S02]  /*92f0*/  F2FP.BF16.F32.PACK_AB R106, RZ, R106 ;  /* 0x0000006aff6a723e */ /* 0x000fe400000010ff */
[----:B------:R-:W-:-:S02]  /*9300*/  ISETP.GT.AND P5, PT, R0, RZ, P0 ;  /* 0x000000ff0000720c */ /* 0x000fc400007a4270 */
[----:B------:R-:W-:Y:S01]  /*9310*/  F2FP.BF16.F32.PACK_AB R107, RZ, R107 ;  /* 0x0000006bff6b723e */ /* 0x000fe200000010ff */
[----:B------:R-:W-:Y:S01]  /*9320*/  @P2 STG.E.U16 desc[UR36][R6.64+0x140], R106 ;  /* 0x0001406a06002986 */ /* 0x000fe2000c101524 */
[----:B------:R-:W-:Y:S02]  /*9330*/  F2FP.BF16.F32.PACK_AB R108, RZ, R108 ;  /* 0x0000006cff6c723e */ /* 0x000fe400000010ff */
[C---:B------:R-:W-:Y:S01]  /*9340*/  ISETP.GT.AND P2, PT, R0.reuse, 0x8, P1 ;  /* 0x000000080000780c */ /* 0x040fe20000f44270 */
[----:B------:R-:W-:Y:S01]  /*9350*/  @P3 STG.E.U16 desc[UR36][R6.64+0x142], R107 ;  /* 0x0001426b06003986 */ /* 0x000fe2000c101524 */
[----:B------:R-:W-:Y:S02]  /*9360*/  ISETP.GT.AND P1, PT, R3, 0xb0, PT ;  /* 0x000000b00300780c */ /* 0x000fe40003f24270 */
[----:B------:R-:W-:Y:S01]  /*9370*/  F2FP.BF16.F32.PACK_AB R109, RZ, R109 ;  /* 0x0000006dff6d723e */ /* 0x000fe200000010ff */
[----:B------:R-:W-:Y:S01]  /*9380*/  @P4 STG.E.U16 desc[UR36][R4.64+0x150], R108 ;  /* 0x0001506c04004986 */ /* 0x000fe2000c101524 */
[----:B------:R-:W-:-:S02]  /*9390*/  ISETP.GT.AND P3, PT, R0, 0x8, P0 ;  /* 0x000000080000780c */ /* 0x000fc40000764270 */
[----:B------:R-:W-:Y:S01]  /*93a0*/  ISETP.GT.AND P0, PT, R3, 0xb1, PT ;  /* 0x000000b10300780c */ /* 0x000fe20003f04270 */
[----:B------:R-:W-:Y:S01]  /*93b0*/  @P5 STG.E.U16 desc[UR36][R4.64+0x152], R109 ;  /* 0x0001526d04005986 */ /* 0x000fe2000c101524 */
[C---:B------:R-:W-:Y:S02]  /*93c0*/  ISETP.GT.AND P4, PT, R0.reuse, RZ, P1 ;  /* 0x000000ff0000720c */ /* 0x040fe40000f84270 */
[----:B------:R-:W-:Y:S02]  /*93d0*/  F2FP.BF16.F32.PACK_AB R110, RZ, R110 ;  /* 0x0000006eff6e723e */ /* 0x000fe400000010ff */
[----:B------:R-:W-:Y:S02]  /*93e0*/  ISETP.GT.AND P5, PT, R0, RZ, P0 ;  /* 0x000000ff0000720c */ /* 0x000fe400007a4270 */
[----:B------:R-:W-:Y:S01]  /*93f0*/  F2FP.BF16.F32.PACK_AB R111, RZ, R111 ;  /* 0x0000006fff6f723e */ /* 0x000fe200000010ff */
[----:B------:R-:W-:Y:S01]  /*9400*/  @P2 STG.E.U16 desc[UR36][R6.64+0x150], R110 ;  /* 0x0001506e06002986 */ /* 0x000fe2000c101524 */
[----:B------:R-:W-:-:S02]  /*9410*/  F2FP.BF16.F32.PACK_AB R112, RZ, R112 ;  /* 0x00000070ff70723e */ /* 0x000fc400000010ff */
[C---:B------:R-:W-:Y:S01]  /*9420*/  ISETP.GT.AND P2, PT, R0.reuse, 0x8, P1 ;  /* 0x000000080000780c */ /* 0x040fe20000f44270 */
[----:B------:R-:W-:Y:S01]  /*9430*/  @P3 STG.E.U16 desc[UR36][R6.64+0x152], R111 ;  /* 0x0001526f06003986 */ /* 0x000fe2000c101524 */
[C---:B------:R-:W-:Y:S02]  /*9440*/  ISETP.GT.AND P1, PT, R3.reuse, 0xb8, PT ;  /* 0x000000b80300780c */ /* 0x040fe40003f24270 */
[----:B------:R-:W-:Y:S01]  /*9450*/  F2FP.BF16.F32.PACK_AB R113, RZ, R113 ;  /* 0x00000071ff71723e */ /* 0x000fe200000010ff */
[----:B------:R-:W-:Y:S01]  /*9460*/  @P4 STG.E.U16 desc[UR36][R4.64+0x160], R112 ;  /* 0x0001607004004986 */ /* 0x000fe2000c101524 */
[C---:B------:R-:W-:Y:S02]  /*9470*/  ISETP.GT.AND P3, PT, R0.reuse, 0x8, P0 ;  /* 0x000000080000780c */ /* 0x040fe40000764270 */
[----:B------:R-:W-:Y:S01]  /*9480*/  ISETP.GT.AND P0, PT, R3, 0xb9, PT ;  /* 0x000000b90300780c */ /* 0x000fe20003f04270 */
[----:B------:R-:W-:Y:S01]  /*9490*/  @P5 STG.E.U16 desc[UR36][R4.64+0x162], R113 ;  /* 0x0001627104005986 */ /* 0x000fe2000c101524 */
[----:B------:R-:W-:-:S02]  /*94a0*/  ISETP.GT.AND P4, PT, R0, RZ, P1 ;  /* 0x000000ff0000720c */ /* 0x000fc40000f84270 */
[----:B------:R-:W-:Y:S02]  /*94b0*/  F2FP.BF16.F32.PACK_AB R114, RZ, R114 ;  /* 0x00000072ff72723e */ /* 0x000fe400000010ff */
[C---:B------:R-:W-:Y:S02]  /*94c0*/  ISETP.GT.AND P5, PT, R0.reuse, RZ, P0 ;  /* 0x000000ff0000720c */ /* 0x040fe400007a4270 */
[----:B------:R-:W-:Y:S01]  /*94d0*/  F2FP.BF16.F32.PACK_AB R115, RZ, R115 ;  /* 0x00000073ff73723e */ /* 0x000fe200000010ff */
[----:B------:R-:W-:Y:S01]  /*94e0*/  @P2 STG.E.U16 desc[UR36][R6.64+0x160], R114 ;  /* 0x0001607206002986 */ /* 0x000fe2000c101524 */
[----:B------:R-:W-:Y:S02]  /*94f0*/  F2FP.BF16.F32.PACK_AB R116, RZ, R116 ;  /* 0x00000074ff74723e */ /* 0x000fe400000010ff */
        /* <DEDUP_REMOVED lines=65> */
[----:B------:R-:W-:Y:S02]  /*9910*/  ISETP.GT.AND P5, PT, R0, RZ, P0 ;  /* 0x000000ff0000720c */ /* 0x000fe400007a4270 */
[----:B------:R-:W-:Y:S02]  /*9920*/  F2FP.BF16.F32.PACK_AB R134, RZ, R134 ;  /* 0x00000086ff86723e */ /* 0x000fe400000010ff */
[----:B------:R-:W-:Y:S02]  /*9930*/  F2FP.BF16.F32.PACK_AB R135, RZ, R135 ;  /* 0x00000087ff87723e */ /* 0x000fe400000010ff */
[----:B------:R-:W-:Y:S01]  /*9940*/  F2FP.BF16.F32.PACK_AB R136, RZ, R136 ;  /* 0x00000088ff88723e */ /* 0x000fe200000010ff */
[----:B------:R-:W-:Y:S01]  /*9950*/  @P2 STG.E.U16 desc[UR36][R6.64+0x1b0], R134 ;  /* 0x0001b08606002986 */ /* 0x000fe2000c101524 */
[----:B------:R-:W-:-:S02]  /*9960*/  F2FP.BF16.F32.PACK_AB R137, RZ, R137 ;  /* 0x00000089ff89723e */ /* 0x000fc400000010ff */
[C---:B------:R-:W-:Y:S01]  /*9970*/  ISETP.GT.AND P1, PT, R0.reuse, 0x8, P1 ;  /* 0x000000080000780c */ /* 0x040fe20000f24270 */
[----:B------:R-:W-:Y:S01]  /*9980*/  @P3 STG.E.U16 desc[UR36][R6.64+0x1b2], R135 ;  /* 0x0001b28706003986 */ /* 0x000fe2000c101524 */
[C---:B------:R-:W-:Y:S02]  /*9990*/  ISETP.GT.AND P2, PT, R0.reuse, 0x8, P0 ;  /* 0x000000080000780c */ /* 0x040fe40000744270 */
[C---:B------:R-:W-:Y:S01]  /*99a0*/  ISETP.GT.AND P0, PT, R3.reuse, 0xe9, PT ;  /* 0x000000e90300780c */ /* 0x040fe20003f04270 */
[----:B------:R-:W-:Y:S01]  /*99b0*/  @P4 STG.E.U16 desc[UR36][R4.64+0x1c0], R136 ;  /* 0x0001c08804004986 */ /* 0x000fe2000c101524 */
[----:B------:R-:W-:Y:S02]  /*99c0*/  ISETP.GT.AND P4, PT, R3, 0xe8, PT ;  /* 0x000000e80300780c */ /* 0x000fe40003f84270 */
[----:B------:R-:W-:Y:S01]  /*99d0*/  F2FP.BF16.F32.PACK_AB R138, RZ, R138 ;  /* 0x0000008aff8a723e */ /* 0x000fe200000010ff */
[----:B------:R-:W-:Y:S01]  /*99e0*/  @P5 STG.E.U16 desc[UR36][R4.64+0x1c2], R137 ;  /* 0x0001c28904005986 */ /* 0x000fe2000c101524 */
[----:B------:R-:W-:-:S02]  /*99f0*/  ISETP.GT.AND P5, PT, R0, RZ, P4 ;  /* 0x000000ff0000720c */ /* 0x000fc400027a4270 */
[----:B------:R-:W-:Y:S01]  /*9a00*/  F2FP.BF16.F32.PACK_AB R139, RZ, R139 ;  /* 0x0000008bff8b723e */ /* 0x000fe200000010ff */
[----:B------:R-:W-:Y:S01]  /*9a10*/  @P1 STG.E.U16 desc[UR36][R6.64+0x1c0], R138 ;  /* 0x0001c08a06001986 */ /* 0x000fe2000c101524 */
[----:B------:R-:W-:Y:S02]  /*9a20*/  F2FP.BF16.F32.PACK_AB R140, RZ, R140 ;  /* 0x0000008cff8c723e */ /* 0x000fe400000010ff */
[C---:B------:R-:W-:Y:S01]  /*9a30*/  ISETP.GT.AND P3, PT, R0.reuse, RZ, P0 ;  /* 0x000000ff0000720c */ /* 0x040fe20000764270 */
[----:B------:R-:W-:Y:S01]  /*9a40*/  @P2 STG.E.U16 desc[UR36][R6.64+0x1c2], R139 ;  /* 0x0001c28b06002986 */ /* 0x000fe2000c101524 */
[C---:B------:R-:W-:Y:S02]  /*9a50*/  ISETP.GT.AND P4, PT, R0.reuse, 0x8, P4 ;  /* 0x000000080000780c */ /* 0x040fe40002784270 */
[----:B------:R-:W-:Y:S02]  /*9a60*/  F2FP.BF16.F32.PACK_AB R141, RZ, R141 ;  /* 0x0000008dff8d723e */ /* 0x000fe400000010ff */
[----:B------:R-:W-:Y:S01]  /*9a70*/  F2FP.BF16.F32.PACK_AB R142, RZ, R142 ;  /* 0x0000008eff8e723e */ /* 0x000fe200000010ff */
[----:B------:R-:W-:Y:S01]  /*9a80*/  @P5 STG.E.U16 desc[UR36][R4.64+0x1d0], R140 ;  /* 0x0001d08c04005986 */ /* 0x000fe2000c101524 */
[----:B------:R-:W-:-:S02]  /*9a90*/  ISETP.GT.AND P5, PT, R0, 0x8, P0 ;  /* 0x000000080000780c */ /* 0x000fc400007a4270 */
[----:B------:R-:W-:Y:S02]  /*9aa0*/  F2FP.BF16.F32.PACK_AB R143, RZ, R143 ;  /* 0x0000008fff8f723e */ /* 0x000fe400000010ff */
[C---:B------:R-:W-:Y:S01]  /*9ab0*/  ISETP.GT.AND P0, PT, R3.reuse, 0xf1, PT ;  /* 0x000000f10300780c */ /* 0x040fe20003f04270 */
[----:B------:R-:W-:Y:S01]  /*9ac0*/  @P3 STG.E.U16 desc[UR36][R4.64+0x1d2], R141 ;  /* 0x0001d28d04003986 */ /* 0x000fe2000c101524 */
[----:B------:R-:W-:Y:S02]  /*9ad0*/  ISETP.GT.AND P3, PT, R3, 0xf0, PT ;  /* 0x000000f00300780c */ /* 0x000fe40003f64270 */
[----:B------:R-:W-:Y:S01]  /*9ae0*/  F2FP.BF16.F32.PACK_AB R144, RZ, R144 ;  /* 0x00000090ff90723e */ /* 0x000fe200000010ff */
[----:B------:R-:W-:Y:S01]  /*9af0*/  @P4 STG.E.U16 desc[UR36][R6.64+0x1d0], R142 ;  /* 0x0001d08e06004986 */ /* 0x000fe2000c101524 */
[C---:B------:R-:W-:Y:S02]  /*9b00*/  ISETP.GT.AND P4, PT, R0.reuse, RZ, P3 ;  /* 0x000000ff0000720c */ /* 0x040fe40001f84270 */
[----:B------:R-:W-:Y:S01]  /*9b10*/  F2FP.BF16.F32.PACK_AB R145, RZ, R145 ;  /* 0x00000091ff91723e */ /* 0x000fe200000010ff */
[----:B------:R-:W-:Y:S01]  /*9b20*/  @P5 STG.E.U16 desc[UR36][R6.64+0x1d2], R143 ;  /* 0x0001d28f06005986 */ /* 0x000fe2000c101524 */
[----:B------:R-:W-:-:S02]  /*9b30*/  ISETP.GT.AND P5, PT, R0, RZ, P0 ;  /* 0x000000ff0000720c */ /* 0x000fc400007a4270 */
[C---:B------:R-:W-:Y:S02]  /*9b40*/  ISETP.GT.AND P2, PT, R3.reuse, 0xf8, PT ;  /* 0x000000f80300780c */ /* 0x040fe40003f44270 */
[----:B------:R-:W-:Y:S02]  /*9b50*/  ISETP.GT.AND P1, PT, R3, 0xf9, PT ;  /* 0x000000f90300780c */ /* 0x000fe40003f24270 */
[C---:B------:R-:W-:Y:S02]  /*9b60*/  ISETP.GT.AND P3, PT, R0.reuse, 0x8, P3 ;  /* 0x000000080000780c */ /* 0x040fe40001f64270 */
[C---:B------:R-:W-:Y:S01]  /*9b70*/  ISETP.GT.AND P0, PT, R0.reuse, 0x8, P0 ;  /* 0x000000080000780c */ /* 0x040fe20000704270 */
[----:B------:R-:W-:Y:S01]  /*9b80*/  @P4 STG.E.U16 desc[UR36][R4.64+0x1e0], R144 ;  /* 0x0001e09004004986 */ /* 0x000fe2000c101524 */
[C---:B------:R-:W-:Y:S02]  /*9b90*/  ISETP.GT.AND P4, PT, R0.reuse, RZ, P1 ;  /* 0x000000ff0000720c */ /* 0x040fe40000f84270 */
[----:B------:R-:W-:Y:S01]  /*9ba0*/  F2FP.BF16.F32.PACK_AB R146, RZ, R146 ;  /* 0x00000092ff92723e */ /* 0x000fe200000010ff */
[----:B------:R-:W-:Y:S01]  /*9bb0*/  @P5 STG.E.U16 desc[UR36][R4.64+0x1e2], R145 ;  /* 0x0001e29104005986 */ /* 0x000fe2000c101524 */
[----:B------:R-:W-:-:S02]  /*9bc0*/  ISETP.GT.AND P5, PT, R0, RZ, P2 ;  /* 0x000000ff0000720c */ /* 0x000fc400017a4270 */
[C---:B------:R-:W-:Y:S02]  /*9bd0*/  ISETP.GT.AND P2, PT, R0.reuse, 0x8, P2 ;  /* 0x000000080000780c */ /* 0x040fe40001744270 */
[----:B------:R-:W-:Y:S01]  /*9be0*/  F2FP.BF16.F32.PACK_AB R147, RZ, R147 ;  /* 0x00000093ff93723e */ /* 0x000fe200000010ff */
[----:B------:R-:W-:Y:S01]  /*9bf0*/  @P3 STG.E.U16 desc[UR36][R6.64+0x1e0], R146 ;  /* 0x0001e09206003986 */ /* 0x000fe2000c101524 */
[----:B------:R-:W-:Y:S02]  /*9c00*/  ISETP.GT.AND P1, PT, R0, 0x8, P1 ;  /* 0x000000080000780c */ /* 0x000fe40000f24270 */
[----:B------:R-:W-:Y:S01]  /*9c10*/  F2FP.BF16.F32.PACK_AB R148, RZ, R148 ;  /* 0x00000094ff94723e */ /* 0x000fe200000010ff */
[----:B------:R-:W-:Y:S01]  /*9c20*/  @P0 STG.E.U16 desc[UR36][R6.64+0x1e2], R147 ;  /* 0x0001e29306000986 */ /* 0x000fe2000c101524 */
[----:B------:R-:W-:Y:S02]  /*9c30*/  F2FP.BF16.F32.PACK_AB R149, RZ, R149 ;  /* 0x00000095ff95723e */ /* 0x000fe400000010ff */
[----:B------:R-:W-:Y:S01]  /*9c40*/  F2FP.BF16.F32.PACK_AB R150, RZ, R150 ;  /* 0x00000096ff96723e */ /* 0x000fe200000010ff */
[----:B------:R-:W-:Y:S01]  /*9c50*/  @P5 STG.E.U16 desc[UR36][R4.64+0x1f0], R148 ;  /* 0x0001f09404005986 */ /* 0x000fe2000c101524 */
[----:B------:R-:W-:-:S03]  /*9c60*/  F2FP.BF16.F32.PACK_AB R151, RZ, R151 ;  /* 0x00000097ff97723e */ /* 0x000fc600000010ff */
[----:B------:R0:W-:Y:S02]  /*9c70*/  @P4 STG.E.U16 desc[UR36][R4.64+0x1f2], R149 ;  /* 0x0001f29504004986 */ /* 0x0001e4000c101524 */
[----:B0-----:R-:W-:Y:S02]  /*9c80*/  @P2 IMAD.MOV.U32 R4, RZ, RZ, R6 ;  /* 0x000000ffff042224 */ /* 0x001fe400078e0006 */
[----:B------:R-:W-:-:S05]  /*9c90*/  @P2 IMAD.MOV.U32 R5, RZ, RZ, R7 ;  /* 0x000000ffff052224 */ /* 0x000fca00078e0007 */
[----:B------:R0:W-:Y:S04]  /*9ca0*/  @P2 STG.E.U16 desc[UR36][R4.64+0x1f0], R150 ;  /* 0x0001f09604002986 */ /* 0x0001e8000c101524 */
[----:B------:R0:W-:Y:S02]  /*9cb0*/  @P1 STG.E.U16 desc[UR36][R6.64+0x1f2], R151 ;  /* 0x0001f29706001986 */ /* 0x0001e4000c101524 */
.L_x_282:
[----:B------:R-:W-:Y:S05]  /*9cc0*/  BSYNC B0 ;  /* 0x0000000000007941 */ /* 0x000fea0003800000 */
.L_x_28:
[----:B------:R-:W-:Y:S01]  /*9cd0*/  ULDC UR4, c[0x0][0xc] ;  /* 0x0000030000047ab9 */ /* 0x000fe20000000800 */
[----:B------:R-:W-:Y:S01]  /*9ce0*/  ULDC UR5, c[0x0][0x10] ;  /* 0x0000040000057ab9 */ /* 0x000fe20000000800 */
[----:B0-----:R-:W0:Y:S01]  /*9cf0*/  LDC R3, c[0x0][0x14] ;  /* 0x00000500ff037b82 */ /* 0x001e220000000800 */
[----:B------:R-:W-:Y:S01]  /*9d00*/  UIMAD.WIDE.U32 UR4, UR4, UR5, URZ ;  /* 0x00000005040472a5 */ /* 0x000fe2000f8e003f */
[----:B------:R-:W-:Y:S01]  /*9d10*/  PRMT R0, RZ, 0x7610, R0 ;  /* 0x00007610ff007816 */ /* 0x000fe20000000000 */
[----:B----45:R-:W-:Y:S02]  /*9d20*/  IMAD.MOV.U32 R152, RZ, RZ, -0x1 ;  /* 0xffffffffff987424 */ /* 0x030fe400078e00ff */
[----:B------:R-:W-:Y:S02]  /*9d30*/  IMAD.MOV.U32 R23, RZ, RZ, -0x1 ;  /* 0xffffffffff177424 */ /* 0x000fe400078e00ff */
[----:B0-----:R-:W-:-:S04]  /*9d40*/  IMAD.WIDE.U32 R16, R3, UR4, R16 ;  /* 0x0000000403107c25 */ /* 0x001fc8000f8e0010 */
[----:B------:R-:W-:Y:S01]  /*9d50*/  IMAD R3, R3, UR5, RZ ;  /* 0x0000000503037c24 */ /* 0x000fe2000f8e02ff */
[----:B------:R-:W-:Y:S02]  /*9d60*/  ULDC.64 UR4, c[0x0][0x650] ;  /* 0x0001940000047ab9 */ /* 0x000fe40000000a00 */
[----:B------:R-:W-:Y:S01]  /*9d70*/  ISETP.GE.U32.AND P0, PT, R16, UR4, PT ;  /* 0x0000000410007c0c */ /* 0x000fe2000bf06070 */
[----:B------:R-:W-:-:S05]  /*9d80*/  IMAD.IADD R17, R17, 0x1, R3 ;  /* 0x0000000111117824 */ /* 0x000fca00078e0203 */
[----:B------:R-:W-:-:S13]  /*9d90*/  ISETP.GE.U32.AND.EX P0, PT, R17, UR5, PT, P0 ;  /* 0x0000000511007c0c */ /* 0x000fda000bf06100 */
[----:B------:R-:W-:Y:S05]  /*9da0*/  @P0 BRA `(.L_x_283) ;  /* 0x0000000400640947 */ /* 0x000fea0003800000 */
[----:B------:R-:W0:Y:S01]  /*9db0*/  S2R R12, SR_CTAID.X ;  /* 0x00000000000c7919 */ /* 0x000e220000002500 */
[----:B------:R-:W4:Y:S01]  /*9dc0*/  LDC.64 R10, c[0x0][0x628] ;  /* 0x00018a00ff0a7b82 */ /* 0x000f220000000a00 */
[----:B------:R-:W-:Y:S01]  /*9dd0*/  ULDC UR4, c[0x0][0x150] ;  /* 0x0000540000047ab9 */ /* 0x000fe20000000800 */
[----:B-123--:R-:W-:Y:S01]  /*9de0*/  IMAD.MOV.U32 R8, RZ, RZ, R16 ;  /* 0x000000ffff087224 */ /* 0x00efe200078e0010 */
[----:B------:R-:W1:Y:S01]  /*9df0*/  S2R R24, SR_CTAID.Y ;  /* 0x0000000000187919 */ /* 0x000e620000002600 */
[----:B------:R-:W-:-:S04]  /*9e00*/  IMAD.MOV.U32 R9, RZ, RZ, R17 ;  /* 0x000000ffff097224 */ /* 0x000fc800078e0011 */
[----:B------:R-:W2:Y:S08]  /*9e10*/  LDC R21, c[0x0][0x144] ;  /* 0x00005100ff157b82 */ /* 0x000eb00000000800 */
[----:B------:R-:W3:Y:S08]  /*9e20*/  LDC R0, c[0x0][0x630] ;  /* 0x00018c00ff007b82 */ /* 0x000ef00000000800 */
[----:B------:R-:W1:Y:S01]  /*9e30*/  LDC.64 R14, c[0x0][0x620] ;  /* 0x00018800ff0e7b82 */ /* 0x000e620000000a00 */
[----:B----4-:R-:W-:-:S04]  /*9e40*/  ISETP.NE.U32.AND P0, PT, R10, RZ, PT ;  /* 0x000000ff0a00720c */ /* 0x010fc80003f05070 */
[----:B------:R-:W-:Y:S02]  /*9e50*/  ISETP.NE.AND.EX P0, PT, R11, RZ, PT, P0 ;  /* 0x000000ff0b00720c */ /* 0x000fe40003f05300 */
[----:B0-----:R-:W-:-:S05]  /*9e60*/  I2FP.F32.U32 R3, R12 ;  /* 0x0000000c00037245 */ /* 0x001fca0000201000 */
[----:B------:R-:W-:-:S04]  /*9e70*/  FMUL R3, R3, UR4 ;  /* 0x0000000403037c20 */ /* 0x000fc80008400000 */
[----:B------:R0:W4:Y:S02]  /*9e80*/  F2I.U32.TRUNC.NTZ R20, R3 ;  /* 0x0000000300147305 */ /* 0x000124000020f000 */
[----:B--23--:R-:W-:Y:S05]  /*9e90*/  @!P0 BRA `(.L_x_284) ;  /* 0x0000000000288947 */ /* 0x00cfea0003800000 */
[----:B0-----:R-:W0:Y:S02]  /*9ea0*/  LDC R3, c[0x0][0x634] ;  /* 0x00018d00ff037b82 */ /* 0x001e240000000800 */
        /* <DEDUP_REMOVED lines=9> */
.L_x_284:
[----:B------:R-:W2:Y:S01]  /*9f40*/  LDC.64 R30, c[0x0][0x640] ;  /* 0x00019000ff1e7b82 */ /* 0x000ea20000000a00 */
[-CC-:B------:R-:W-:Y:S01]  /*9f50*/  SHF.R.U64 R23, R8, R0.reuse, R9.reuse ;  /* 0x0000000008177219 */ /* 0x180fe20000001209 */
[----:B----4-:R-:W-:Y:S01]  /*9f60*/  IMAD.MOV R20, RZ, RZ, -R20 ;  /* 0x000000ffff147224 */ /* 0x010fe200078e0a14 */
[----:B------:R-:W-:Y:S01]  /*9f70*/  SHF.R.U32.HI R0, RZ, R0, R9 ;  /* 0x00000000ff007219 */ /* 0x000fe20000011609 */
[----:B------:R-:W-:Y:S01]  /*9f80*/  ULDC UR4, c[0x0][0x154] ;  /* 0x0000550000047ab9 */ /* 0x000fe20000000800 */
[----:B0-----:R-:W-:Y:S01]  /*9f90*/  IADD3 R3, P0, RZ, -R23, RZ ;  /* 0x80000017ff037210 */ /* 0x001fe20007f1e0ff */
[----:B------:R-:W-:Y:S02]  /*9fa0*/  IMAD R26, R21, R20, R12 ;  /* 0x00000014151a7224 */ /* 0x000fe400078e020c */
[----:B------:R-:W0:Y:S01]  /*9fb0*/  LDC R6, c[0x0][0x618] ;  /* 0x00018600ff067b82 */ /* 0x000e220000000800 */
[----:B------:R-:W-:Y:S02]  /*9fc0*/  IMAD.MOV.U32 R7, RZ, RZ, 0x1 ;  /* 0x00000001ff077424 */ /* 0x000fe400078e00ff */
[----:B------:R-:W-:-:S04]  /*9fd0*/  IMAD.X R5, RZ, RZ, ~R0, P0 ;  /* 0x000000ffff057224 */ /* 0x000fc800000e0e00 */
[-C--:B-1----:R-:W-:Y:S01]  /*9fe0*/  IMAD R0, R5, R14.reuse, RZ ;  /* 0x0000000e05007224 */ /* 0x082fe200078e02ff */
[----:B------:R-:W1:Y:S01]  /*9ff0*/  LDC R8, c[0x0][0x608] ;  /* 0x00018200ff087b82 */ /* 0x000e620000000800 */
[----:B------:R-:W-:-:S04]  /*a000*/  IMAD.WIDE.U32 R4, R3, R14, R16 ;  /* 0x0000000e03047225 */ /* 0x000fc800078e0010 */
[----:B------:R-:W-:Y:S01]  /*a010*/  IMAD R3, R3, R15, R0 ;  /* 0x0000000f03037224 */ /* 0x000fe200078e0200 */
[----:B------:R-:W-:Y:S02]  /*a020*/  I2FP.F32.U32 R0, R24 ;  /* 0x0000001800007245 */ /* 0x000fe40000201000 */
[----:B------:R-:W3:Y:S01]  /*a030*/  LDC R28, c[0x0][0x658] ;  /* 0x00019600ff1c7b82 */ /* 0x000ee20000000800 */
[----:B------:R-:W-:Y:S01]  /*a040*/  IMAD.IADD R3, R5, 0x1, R3 ;  /* 0x0000000105037824 */ /* 0x000fe200078e0203 */
[----:B--2---:R-:W-:Y:S01]  /*a050*/  ISETP.NE.U32.AND P0, PT, R30, RZ, PT ;  /* 0x000000ff1e00720c */ /* 0x004fe20003f05070 */
[----:B------:R-:W-:Y:S01]  /*a060*/  FMUL R0, R0, UR4 ;  /* 0x0000000400007c20 */ /* 0x000fe20008400000 */
[----:B------:R-:W-:Y:S02]  /*a070*/  IMAD.MOV.U32 R5, RZ, RZ, -0x1 ;  /* 0xffffffffff057424 */ /* 0x000fe400078e00ff */
[----:B------:R-:W-:Y:S01]  /*a080*/  ISETP.NE.AND.EX P0, PT, R31, RZ, PT, P0 ;  /* 0x000000ff1f00720c */ /* 0x000fe20003f05300 */
[----:B------:R2:W4:Y:S01]  /*a090*/  F2I.U32.TRUNC.NTZ R13, R0 ;  /* 0x00000000000d7305 */ /* 0x000522000020f000 */
[----:B------:R-:W2:Y:S01]  /*a0a0*/  LDC R15, c[0x0][0x148] ;  /* 0x00005200ff0f7b82 */ /* 0x000ea20000000800 */
[----:B0-----:R-:W-:-:S02]  /*a0b0*/  SHF.R.U64 R12, R4, R6, R3 ;  /* 0x00000006040c7219 */ /* 0x001fc40000001203 */
[----:B------:R-:W-:-:S05]  /*a0c0*/  SHF.R.U32.HI R3, RZ, R6, R3 ;  /* 0x00000006ff037219 */ /* 0x000fca0000011603 */
[----:B------:R-:W0:Y:S01]  /*a0d0*/  LDC R20, c[0x0][0x600] ;  /* 0x00018000ff147b82 */ /* 0x000e220000000800 */
[-CC-:B-1----:R-:W-:Y:S02]  /*a0e0*/  SHF.R.U64 R10, R12, R8.reuse, R3.reuse ;  /* 0x000000080c0a7219 */ /* 0x182fe40000001203 */
[----:B------:R-:W-:-:S05]  /*a0f0*/  SHF.R.U32.HI R3, RZ, R8, R3 ;  /* 0x00000008ff037219 */ /* 0x000fca0000011603 */
[----:B------:R-:W1:Y:S01]  /*a100*/  LDC R21, c[0x0][0x648] ;  /* 0x00019200ff157b82 */ /* 0x000e620000000800 */
[-C--:B---3--:R-:W-:Y:S02]  /*a110*/  SHF.L.U32 R4, R5, R28.reuse, RZ ;  /* 0x0000001c05047219 */ /* 0x088fe400000006ff */
[-CC-:B------:R-:W-:Y:S02]  /*a120*/  SHF.R.U64 R14, R10, R28.reuse, R3.reuse ;  /* 0x0000001c0a0e7219 */ /* 0x180fe40000001203 */
[----:B------:R-:W-:Y:S02]  /*a130*/  SHF.R.U32.HI R5, RZ, R28, R3 ;  /* 0x0000001cff057219 */ /* 0x000fe40000011603 */
[----:B------:R-:W-:Y:S01]  /*a140*/  LOP3.LUT R153, RZ, R4, RZ, 0x33, !PT ;  /* 0x00000004ff997212 */ /* 0x000fe200078e33ff */
[----:B------:R-:W3:Y:S01]  /*a150*/  LDC R25, c[0x0][0x638] ;  /* 0x00018e00ff197b82 */ /* 0x000ee20000000800 */
[----:B------:R-:W-:Y:S01]  /*a160*/  SHF.L.U32 R28, R7, R28, RZ ;  /* 0x0000001c071c7219 */ /* 0x000fe200000006ff */
[----:B------:R-:W-:-:S06]  /*a170*/  IMAD.MOV.U32 R4, RZ, RZ, R14 ;  /* 0x000000ffff047224 */ /* 0x000fcc00078e000e */
[----:B------:R-:W0:Y:S01]  /*a180*/  LDC R27, c[0x0][0x610] ;  /* 0x00018400ff1b7b82 */ /* 0x000e220000000800 */
[----:B----4-:R-:W-:Y:S05]  /*a190*/  @!P0 BRA `(.L_x_285) ;  /* 0x0000000000288947 */ /* 0x010fea0003800000 */
[----:B------:R-:W4:Y:S02]  /*a1a0*/  LDC R3, c[0x0][0x64c] ;  /* 0x00019300ff037b82 */ /* 0x000f240000000800 */
[----:B----4-:R-:W-:-:S05]  /*a1b0*/  IADD3 R3, P0, R14, R3, RZ ;  /* 0x000000030e037210 */ /* 0x010fca0007f1e0ff */
        /* <DEDUP_REMOVED lines=8> */
.L_x_285:
[----:B------:R-:W-:Y:S01]  /*a240*/  ISETP.NE.AND P0, PT, R2, 0x1, PT ;  /* 0x000000010200780c */ /* 0x000fe20003f05270 */
[----:B------:R-:W-:Y:S01]  /*a250*/  IMAD.MOV R13, RZ, RZ, -R13 ;  /* 0x000000ffff0d7224 */ /* 0x000fe200078e0a0d */
[----:B-12---:R-:W-:Y:S01]  /*a260*/  SHF.R.U64 R0, R4, R21, R5 ;  /* 0x0000001504007219 */ /* 0x006fe20000001205 */
[----:B0-----:R-:W-:Y:S01]  /*a270*/  VIADD R5, R20, 0xffffffff ;  /* 0xffffffff14057836 */ /* 0x001fe20000000000 */
[----:B------:R-:W-:-:S03]  /*a280*/  LOP3.LUT R153, R10, R153, RZ, 0xc0, !PT ;  /* 0x000000990a997212 */ /* 0x000fc600078ec0ff */
[----:B------:R-:W-:Y:S01]  /*a290*/  IMAD.MOV R3, RZ, RZ, -R0 ;  /* 0x000000ffff037224 */ /* 0x000fe200078e0a00 */
[----:B------:R-:W-:Y:S01]  /*a2a0*/  LOP3.LUT R5, R12, R5, RZ, 0xc0, !PT ;  /* 0x000000050c057212 */ /* 0x000fe200078ec0ff */
[----:B------:R-:W-:Y:S02]  /*a2b0*/  IMAD R153, R28, R0, R153 ;  /* 0x000000001c997224 */ /* 0x000fe400078e0299 */
[----:B---3--:R-:W-:Y:S02]  /*a2c0*/  IMAD R0, R3, R25, R14 ;  /* 0x0000001903007224 */ /* 0x008fe400078e020e */
[----:B------:R-:W-:Y:S02]  /*a2d0*/  @P0 IMAD R26, R15, R13, R24 ;  /* 0x0000000d0f1a0224 */ /* 0x000fe400078e0218 */
[----:B------:R-:W-:Y:S02]  /*a2e0*/  IMAD R4, R0, R20, R5 ;  /* 0x0000001400047224 */ /* 0x000fe400078e0205 */
[----:B------:R-:W-:-:S02]  /*a2f0*/  IMAD R153, R153, R27, R26 ;  /* 0x0000001b99997224 */ /* 0x000fc400078e021a */
[----:B------:R-:W-:-:S03]  /*a300*/  IMAD.MOV.U32 R3, RZ, RZ, 0x1 ;  /* 0x00000001ff037424 */ /* 0x000fc600078e00ff */
[----:B------:R-:W-:Y:S02]  /*a310*/  SEL R152, R4, R153, !P0 ;  /* 0x0000009904987207 */ /* 0x000fe40004000000 */
[----:B------:R-:W-:Y:S02]  /*a320*/  PRMT R0, R3, 0x7610, R0 ;  /* 0x0000761003007816 */ /* 0x000fe40000000000 */
[----:B------:R-:W-:-:S07]  /*a330*/  SEL R153, R153, R4, !P0 ;  /* 0x0000000499997207 */ /* 0x000fce0004000000 */
.L_x_283:
[----:B------:R-:W-:-:S13]  /*a340*/  LOP3.LUT P0, RZ, R0, 0xff, RZ, 0xc0, !PT ;  /* 0x000000ff00ff7812 */ /* 0x000fda000780c0ff */
[----:B------:R-:W-:Y:S05]  /*a350*/  @P0 BRA `(.L_x_286) ;  /* 0xffffff6800f40947 */ /* 0x000fea000383ffff */
[----:B------:R-:W-:Y:S05]  /*a360*/  EXIT ;  /* 0x000000000000794d */ /* 0x000fea0003800000 */
.L_x_3:
[----:B0-----:R-:W-:Y:S01]  /*a370*/  ULDC.64 UR4, c[0x0][0x650] ;  /* 0x0001940000047ab9 */ /* 0x001fe20000000a00 */
        /* <DEDUP_REMOVED lines=25> */
.L_x_288:
[--C-:B------:R-:W-:Y:S01]  /*a510*/  SHF.R.U64 R12, R10, R14, R11.reuse ;  /* 0x0000000e0a0c7219 */ /* 0x100fe2000000120b */
[----:B------:R-:W0:Y:S01]  /*a520*/  LDC R22, c[0x0][0x618] ;  /* 0x00018600ff167b82 */ /* 0x000e220000000800 */
[----:B------:R-:W-:Y:S01]  /*a530*/  I2FP.F32.U32 R6, R4 ;  /* 0x0000000400067245 */ /* 0x000fe20000201000 */
[----:B------:R-:W-:Y:S01]  /*a540*/  ULDC UR4, c[0x0][0x150] ;  /* 0x0000540000047ab9 */ /* 0x000fe20000000800 */
[----:B------:R-:W-:Y:S02]  /*a550*/  SHF.R.U32.HI R5, RZ, R14, R11 ;  /* 0x0000000eff057219 */ /* 0x000fe4000001160b */
[----:B------:R-:W-:Y:S01]  /*a560*/  IADD3 R9, P0, RZ, -R12, RZ ;  /* 0x8000000cff097210 */ /* 0x000fe20007f1e0ff */
[----:B------:R-:W-:Y:S01]  /*a570*/  FMUL R11, R6, UR4 ;  /* 0x00000004060b7c20 */ /* 0x000fe20008400000 */
[----:B------:R-:W-:Y:S01]  /*a580*/  ULDC UR4, c[0x0][0x154] ;  /* 0x0000550000047ab9 */ /* 0x000fe20000000800 */
[----:B------:R-:W1:Y:S02]  /*a590*/  LDC.64 R24, c[0x0][0x640] ;  /* 0x00019000ff187b82 */ /* 0x000e640000000a00 */
[----:B------:R-:W-:-:S02]  /*a5a0*/  IMAD.X R5, RZ, RZ, ~R5, P0 ;  /* 0x000000ffff057224 */ /* 0x000fc400000e0e05 */
[----:B------:R-:W2:Y:S01]  /*a5b0*/  F2I.U32.TRUNC.NTZ R11, R11 ;  /* 0x0000000b000b7305 */ /* 0x000ea2000020f000 */
[----:B------:R-:W-:-:S03]  /*a5c0*/  IMAD.WIDE.U32 R6, R9, R20, R16 ;  /* 0x0000001409067225 */ /* 0x000fc600078e0010 */
[----:B------:R-:W3:Y:S01]  /*a5d0*/  LDC R13, c[0x0][0x144] ;  /* 0x00005100ff0d7b82 */ /* 0x000ee20000000800 */
[----:B------:R-:W-:-:S04]  /*a5e0*/  IMAD R8, R5, R20, RZ ;  /* 0x0000001405087224 */ /* 0x000fc800078e02ff */
[----:B------:R-:W-:Y:S02]  /*a5f0*/  IMAD R5, R9, R21, R8 ;  /* 0x0000001509057224 */ /* 0x000fe400078e0208 */
[----:B------:R-:W-:Y:S01]  /*a600*/  IMAD.MOV.U32 R8, RZ, RZ, -0x1 ;  /* 0xffffffffff087424 */ /* 0x000fe200078e00ff */
[----:B------:R-:W4:Y:S01]  /*a610*/  LDC R14, c[0x0][0x608] ;  /* 0x00018200ff0e7b82 */ /* 0x000f220000000800 */
[----:B------:R-:W-:Y:S01]  /*a620*/  IMAD.IADD R5, R7, 0x1, R5 ;  /* 0x0000000107057824 */ /* 0x000fe200078e0205 */
[----:B------:R-:W-:-:S04]  /*a630*/  I2FP.F32.U32 R7, R3 ;  /* 0x0000000300077245 */ /* 0x000fc80000201000 */
[-C--:B0-----:R-:W-:Y:S01]  /*a640*/  SHF.R.U64 R10, R6, R22.reuse, R5 ;  /* 0x00000016060a7219 */ /* 0x081fe20000001205 */
[----:B--2---:R-:W-:Y:S01]  /*a650*/  IMAD.MOV R6, RZ, RZ, -R11 ;  /* 0x000000ffff067224 */ /* 0x004fe200078e0a0b */
[----:B------:R-:W0:Y:S01]  /*a660*/  LDC R9, c[0x0][0x658] ;  /* 0x00019600ff097b82 */ /* 0x000e220000000800 */
[----:B-1----:R-:W-:Y:S01]  /*a670*/  ISETP.NE.U32.AND P0, PT, R24, RZ, PT ;  /* 0x000000ff1800720c */ /* 0x002fe20003f05070 */
[----:B------:R-:W-:Y:S01]  /*a680*/  FMUL R7, R7, UR4 ;  /* 0x0000000407077c20 */ /* 0x000fe20008400000 */
[----:B------:R-:W-:Y:S02]  /*a690*/  SHF.R.U32.HI R5, RZ, R22, R5 ;  /* 0x00000016ff057219 */ /* 0x000fe40000011605 */
[----:B------:R-:W-:-:S03]  /*a6a0*/  ISETP.NE.AND.EX P0, PT, R25, RZ, PT, P0 ;  /* 0x000000ff1900720c */ /* 0x000fc60003f05300 */
[----:B------:R-:W1:Y:S01]  /*a6b0*/  LDC R20, c[0x0][0x148] ;  /* 0x00005200ff147b82 */ /* 0x000e620000000800 */
[----:B---3--:R-:W-:Y:S02]  /*a6c0*/  IMAD R23, R13, R6, R4 ;  /* 0x000000060d177224 */ /* 0x008fe400078e0204 */
[----:B------:R-:W-:-:S05]  /*a6d0*/  IMAD.MOV.U32 R6, RZ, RZ, 0x1 ;  /* 0x00000001ff067424 */ /* 0x000fca00078e00ff */
[----:B------:R-:W2:Y:S01]  /*a6e0*/  LDC R21, c[0x0][0x600] ;  /* 0x00018000ff157b82 */ /* 0x000ea20000000800 */
[-CC-:B----4-:R-:W-:Y:S02]  /*a6f0*/  SHF.R.U64 R13, R10, R14.reuse, R5.reuse ;  /* 0x0000000e0a0d7219 */ /* 0x190fe40000001205 */
[----:B------:R-:W-:Y:S02]  /*a700*/  SHF.R.U32.HI R4, RZ, R14, R5 ;  /* 0x0000000eff047219 */ /* 0x000fe40000011605 */
[----:B------:R3:W4:Y:S03]  /*a710*/  F2I.U32.TRUNC.NTZ R14, R7 ;  /* 0x00000007000e7305 */ /* 0x000726000020f000 */
[----:B------:R-:W1:Y:S01]  /*a720*/  LDC R26, c[0x0][0x648] ;  /* 0x00019200ff1a7b82 */ /* 0x000e620000000800 */
[-C--:B0-----:R-:W-:Y:S02]  /*a730*/  SHF.R.U64 R15, R13, R9.reuse, R4 ;  /* 0x000000090d0f7219 */ /* 0x081fe40000001204 */
[----:B------:R-:W-:-:S02]  /*a740*/  SHF.L.U32 R8, R8, R9, RZ ;  /* 0x0000000908087219 */ /* 0x000fc400000006ff */
[-C--:B------:R-:W-:Y:S01]  /*a750*/  SHF.R.U32.HI R5, RZ, R9.reuse, R4 ;  /* 0x00000009ff057219 */ /* 0x080fe20000011604 */
[----:B------:R-:W-:Y:S01]  /*a760*/  IMAD.MOV.U32 R4, RZ, RZ, R15 ;  /* 0x000000ffff047224 */ /* 0x000fe200078e000f */
[----:B------:R-:W-:Y:S01]  /*a770*/  SHF.L.U32 R22, R6, R9, RZ ;  /* 0x0000000906167219 */ /* 0x000fe200000006ff */
[----:B------:R-:W0:Y:S01]  /*a780*/  LDC R27, c[0x0][0x638] ;  /* 0x00018e00ff1b7b82 */ /* 0x000e220000000800 */
[----:B------:R-:W-:-:S07]  /*a790*/  LOP3.LUT R28, RZ, R8, RZ, 0x33, !PT ;  /* 0x00000008ff1c7212 */ /* 0x000fce00078e33ff */
        /* <DEDUP_REMOVED lines=12> */
.L_x_289:
[----:B------:R-:W-:Y:S01]  /*a860*/  ISETP.NE.AND P0, PT, R2, 0x1, PT ;  /* 0x000000010200780c */ /* 0x000fe20003f05270 */
[----:B--2---:R-:W-:Y:S01]  /*a870*/  VIADD R7, R21, 0xffffffff ;  /* 0xffffffff15077836 */ /* 0x004fe20000000000 */
[----:B-1----:R-:W-:Y:S01]  /*a880*/  SHF.R.U64 R5, R4, R26, R5 ;  /* 0x0000001a04057219 */ /* 0x002fe20000001205 */
[----:B------:R-:W-:Y:S01]  /*a890*/  IMAD.MOV R14, RZ, RZ, -R14 ;  /* 0x000000ffff0e7224 */ /* 0x000fe200078e0a0e */
[----:B------:R-:W-:Y:S01]  /*a8a0*/  LOP3.LUT R4, R13, R28, RZ, 0xc0, !PT ;  /* 0x0000001c0d047212 */ /* 0x000fe200078ec0ff */
[----:B------:R-:W-:Y:S01]  /*a8b0*/  IMAD.MOV.U32 R8, RZ, RZ, R12 ;  /* 0x000000ffff087224 */ /* 0x000fe200078e000c */
[----:B------:R-:W-:Y:S01]  /*a8c0*/  LOP3.LUT R10, R10, R7, RZ, 0xc0, !PT ;  /* 0x000000070a0a7212 */ /* 0x000fe200078ec0ff */
[----:B------:R-:W-:Y:S02]  /*a8d0*/  IMAD.MOV R6, RZ, RZ, -R5 ;  /* 0x000000ffff067224 */ /* 0x000fe400078e0a05 */
[----:B------:R-:W-:-:S04]  /*a8e0*/  IMAD R4, R22, R5, R4 ;  /* 0x0000000516047224 */ /* 0x000fc800078e0204 */
[----:B------:R-:W-:Y:S02]  /*a8f0*/  @P0 IMAD R23, R20, R14, R3 ;  /* 0x0000000e14170224 */ /* 0x000fe400078e0203 */
[----:B0-----:R-:W-:Y:S02]  /*a900*/  IMAD R3, R6, R27, R15 ;  /* 0x0000001b06037224 */ /* 0x001fe400078e020f */
[----:B------:R-:W-:Y:S02]  /*a910*/  IMAD R7, R4, R29, R23 ;  /* 0x0000001d04077224 */ /* 0x000fe400078e0217 */
[----:B------:R-:W-:Y:S02]  /*a920*/  IMAD R4, R3, R21, R10 ;  /* 0x0000001503047224 */ /* 0x000fe400078e020a */
[----:B------:R-:W-:-:S03]  /*a930*/  IMAD.MOV.U32 R6, RZ, RZ, 0x1 ;  /* 0x00000001ff067424 */ /* 0x000fc600078e00ff */
[----:B------:R-:W-:Y:S02]  /*a940*/  SEL R9, R4, R7, !P0 ;  /* 0x0000000704097207 */ /* 0x000fe40004000000 */
[----:B------:R-:W-:-:S07]  /*a950*/  SEL R7, R7, R4, !P0 ;  /* 0x0000000407077207 */ /* 0x000fce0004000000 */
.L_x_287:
[----:B------:R-:W-:-:S08]  /*a960*/  NOP ;  /* 0x0000000000007918 */ /* 0x000fd00000000000 */
[----:B------:R-:W0:-:S00]  /*a970*/  USETMAXREG.DEALLOC.CTAPOOL 0x28 ;  /* 0x00000028000079c8 */ /* 0x000e0000080e0500 */
[----:B0-----:R-:W-:-:S13]  /*a980*/  ISETP.NE.AND P0, PT, R0, RZ, PT ;  /* 0x000000ff0000720c */ /* 0x001fda0003f05270 */
[----:B------:R-:W-:Y:S05]  /*a990*/  @P0 EXIT ;  /* 0x000000000000094d */ /* 0x000fea0003800000 */
[----:B------:R-:W-:Y:S01]  /*a9a0*/  LOP3.LUT P0, RZ, R6, 0xff, RZ, 0xc0, !PT ;  /* 0x000000ff06ff7812 */ /* 0x000fe2000780c0ff */
[----:B------:R-:W-:Y:S02]  /*a9b0*/  IMAD.MOV.U32 R3, RZ, RZ, 0x1 ;  /* 0x00000001ff037424 */ /* 0x000fe400078e00ff */
[----:B------:R-:W-:-:S10]  /*a9c0*/  IMAD.MOV.U32 R0, RZ, RZ, RZ ;  /* 0x000000ffff007224 */ /* 0x000fd400078e00ff */
[----:B------:R-:W-:Y:S05]  /*a9d0*/  @!P0 BRA `(.L_x_290) ;  /* 0x0000000c00648947 */ /* 0x000fea0003800000 */
[----:B------:R-:W0:Y:S01]  /*a9e0*/  LDC R0, c[0x0][0x28c] ;  /* 0x0000a300ff007b82 */ /* 0x000e220000000800 */
[----:B------:R-:W-:Y:S01]  /*a9f0*/  ULDC UR5, c[0x0][0x658] ;  /* 0x0001960000057ab9 */ /* 0x000fe20000000800 */
[----:B------:R-:W-:Y:S01]  /*aa00*/  UMOV UR7, 0xffffffff ;  /* 0xffffffff00077882 */ /* 0x000fe20000000000 */
[----:B------:R-:W-:Y:S01]  /*aa10*/  ULDC UR6, c[0x0][0xc] ;  /* 0x0000030000067ab9 */ /* 0x000fe20000000800 */
[----:B------:R-:W-:Y:S01]  /*aa20*/  USHF.L.U32 UR9, UR7, UR5, URZ ;  /* 0x0000000507097299 */ /* 0x000fe2000800063f */
[C---:B------:R-:W-:Y:S01]  /*aa30*/  LOP3.LUT P2, RZ, R18.reuse, 0x7f, RZ, 0xc0, !PT ;  /* 0x0000007f12ff7812 */ /* 0x040fe2000784c0ff */
[----:B------:R-:W-:Y:S01]  /*aa40*/  UMOV UR8, 0x1 ;  /* 0x0000000100087882 */ /* 0x000fe20000000000 */
[----:B------:R-:W-:Y:S01]  /*aa50*/  ULDC UR7, c[0x0][0x10] ;  /* 0x0000040000077ab9 */ /* 0x000fe20000000800 */
[----:B------:R-:W-:Y:S01]  /*aa60*/  LOP3.LUT P0, RZ, R18, 0x1f, RZ, 0xc0, !PT ;  /* 0x0000001f12ff7812 */ /* 0x000fe2000780c0ff */
[----:B------:R-:W-:Y:S01]  /*aa70*/  UIMAD.WIDE.U32 UR6, UR6, UR7, URZ ;  /* 0x00000007060672a5 */ /* 0x000fe2000f8e003f */
[----:B------:R-:W-:Y:S01]  /*aa80*/  BSSY B0, `(.L_x_290) ;  /* 0x00000ce000007945 */ /* 0x000fe20003800000 */
[----:B------:R-:W-:Y:S01]  /*aa90*/  USHF.L.U32 UR5, UR8, UR5, URZ ;  /* 0x0000000508057299 */ /* 0x000fe2000800063f */
[----:B------:R-:W-:Y:S01]  /*aaa0*/  IMAD.MOV.U32 R11, RZ, RZ, 0x1 ;  /* 0x00000001ff0b7424 */ /* 0x000fe200078e00ff */
[----:B------:R-:W-:Y:S01]  /*aab0*/  LOP3.LUT R18, R19, 0x2, RZ, 0xfc, !PT ;  /* 0x0000000213127812 */ /* 0x000fe200078efcff */
[----:B------:R-:W-:Y:S01]  /*aac0*/  ULDC UR8, c[0x0][0x14] ;  /* 0x0000050000087ab9 */ /* 0x000fe20000000800 */
[----:B------:R-:W-:Y:S01]  /*aad0*/  PLOP3.LUT P0, PT, P0, P2, PT, 0x8a, 0x0 ;  /* 0x000000000000781c */ /* 0x000fe20000705172 */
[----:B------:R-:W-:-:S02]  /*aae0*/  UIMAD.WIDE.U32 UR30, UR6, UR8, URZ ;  /* 0x00000008061e72a5 */ /* 0x000fc4000f8e003f */
[----:B------:R-:W-:Y:S01]  /*aaf0*/  UIMAD UR7, UR7, UR8, URZ ;  /* 0x00000008070772a4 */ /* 0x000fe2000f8e023f */
[----:B------:R-:W-:Y:S01]  /*ab00*/  ULDC UR4, c[0x0][0x600] ;  /* 0x0001800000047ab9 */ /* 0x000fe20000000800 */
[----:B------:R-:W-:Y:S02]  /*ab10*/  ULOP3.LUT UR6, URZ, UR9, URZ, 0x33, !UPT ;  /* 0x000000093f067292 */ /* 0x000fe4000f8e333f */
[----:B------:R-:W-:Y:S01]  /*ab20*/  UIADD3 UR4, UR4, -0x1, URZ ;  /* 0xffffffff04047890 */ /* 0x000fe2000fffe03f */
[----:B0-----:R-:W-:Y:S01]  /*ab30*/  VIADD R0, R0, 0x7f ;  /* 0x0000007f00007836 */ /* 0x001fe20000000000 */
[----:B------:R-:W-:Y:S01]  /*ab40*/  UIADD3 UR7, UR31, UR7, URZ ;  /* 0x000000071f077290 */ /* 0x000fe2000fffe03f */
[----:B------:R-:W-:-:S03]  /*ab50*/  ULDC.64 UR38, c[0x0][0x198] ;  /* 0x0000660000267ab9 */ /* 0x000fc60000000a00 */
[----:B------:R-:W-:-:S04]  /*ab60*/  SHF.R.S32.HI R3, RZ, 0x1f, R0 ;  /* 0x0000001fff037819 */ /* 0x000fc80000011400 */
[----:B------:R-:W-:Y:S01]  /*ab70*/  LEA.HI R3, R3, R0, RZ, 0x7 ;  /* 0x0000000003037211 */ /* 0x000fe200078f38ff */
[----:B------:R-:W-:-:S03]  /*ab80*/  IMAD.MOV.U32 R0, RZ, RZ, RZ ;  /* 0x000000ffff007224 */ /* 0x000fc600078e00ff */
[----:B------:R-:W-:Y:S01]  /*ab90*/  SHF.R.S32.HI R13, RZ, 0x7, R3 ;  /* 0x00000007ff0d7819 */ /* 0x000fe20000011403 */
[----:B------:R-:W-:-:S04]  /*aba0*/  IMAD.MOV.U32 R3, RZ, RZ, 0x1 ;  /* 0x00000001ff037424 */ /* 0x000fc800078e00ff */
[----:B------:R-:W-:-:S07]  /*abb0*/  VIADD R10, R13, 0x1 ;  /* 0x000000010d0a7836 */ /* 0x000fce0000000000 */
.L_x_302:
[----:B------:R-:W-:-:S03]  /*abc0*/  UMOV UR8, 0xffffffff ;  /* 0xffffffff00087882 */ /* 0x000fc60000000000 */
[----:B------:R-:W-:Y:S05]  /*abd0*/  BRA.DIV UR8, `(.L_x_291) ;  /* 0x0000000e08d07947 */ /* 0x000fea000b800000 */
[----:B------:R-:W-:-:S13]  /*abe0*/  ELECT P6, URZ, PT ;  /* 0x00000000003f782f */ /* 0x000fda00038c0000 */
.L_x_313:
[----:B------:R-:W0:Y:S01]  /*abf0*/  LDC R4, c[0x0][0x28c] ;  /* 0x0000a300ff047b82 */ /* 0x000e220000000800 */
[----:B------:R-:W-:Y:S01]  /*ac00*/  BSSY B1, `(.L_x_292) ;  /* 0x0000043000017945 */ /* 0x000fe20003800000 */
[----:B0-----:R-:W-:-:S13]  /*ac10*/  ISETP.LT.OR P6, PT, R4, 0x1, !P6 ;  /* 0x000000010400780c */ /* 0x001fda00077c1670 */
[----:B------:R-:W-:Y:S05]  /*ac20*/  @P6 BRA `(.L_x_293) ;  /* 0x0000000400006947 */ /* 0x000fea0003800000 */
[----:B------:R-:W-:Y:S02]  /*ac30*/  IMAD.SHL.U32 R14, R7, 0x80, RZ ;  /* 0x00000080070e7824 */ /* 0x000fe400078e00ff */
[----:B------:R-:W-:Y:S02]  /*ac40*/  IMAD.SHL.U32 R15, R9, 0x100, RZ ;  /* 0x00000100090f7824 */ /* 0x000fe400078e00ff */
[----:B------:R-:W-:Y:S02]  /*ac50*/  IMAD.MOV.U32 R20, RZ, RZ, RZ ;  /* 0x000000ffff147224 */ /* 0x000fe400078e00ff */
[----:B------:R-:W-:Y:S02]  /*ac60*/  IMAD.MOV.U32 R4, RZ, RZ, R10 ;  /* 0x000000ffff047224 */ /* 0x000fe400078e000a */
[----:B------:R-:W-:Y:S02]  /*ac70*/  IMAD.MOV.U32 R5, RZ, RZ, R3 ;  /* 0x000000ffff057224 */ /* 0x000fe400078e0003 */
[----:B------:R-:W-:-:S07]  /*ac80*/  IMAD.MOV.U32 R6, RZ, RZ, R0 ;  /* 0x000000ffff067224 */ /* 0x000fce00078e0000 */
.L_x_297:
[----:B------:R-:W0:Y:S01]  /*ac90*/  S2R R12, SR_CgaCtaId ;  /* 0x00000000000c7919 */ /* 0x000e220000008800 */
[----:B------:R-:W-:Y:S01]  /*aca0*/  MOV R7, 0x400 ;  /* 0x0000040000077802 */ /* 0x000fe20000000f00 */
[----:B------:R-:W1:Y:S03]  /*acb0*/  @!P2 LDC R9, c[0x0][0x500] ;  /* 0x00014000ff09ab82 */ /* 0x000e660000000800 */
[----:B0-----:R-:W-:Y:S02]  /*acc0*/  LEA R21, R12, R7, 0x18 ;  /* 0x000000070c157211 */ /* 0x001fe400078ec0ff */
[----:B------:R-:W-:-:S03]  /*acd0*/  SHF.L.U32 R7, R5, 0x1f, RZ ;  /* 0x0000001f05077819 */ /* 0x000fc600000006ff */
[----:B------:R-:W-:-:S04]  /*ace0*/  IMAD R12, R6, 0x8, R21 ;  /* 0x00000008060c7824 */ /* 0x000fc800078e0215 */
[----:B------:R-:W0:Y:S02]  /*acf0*/  SYNCS.PHASECHK.TRANS64.TRYWAIT P1, [R12+URZ+0x20], R7 ;  /* 0x000020070c0075a7 */ /* 0x000e24000802017f */
[----:B01----:R-:W-:Y:S05]  /*ad00*/  @!P1 BRA `(.L_x_294) ;  /* 0x0000000c00a49947 */ /* 0x003fea0003800000 */
.L_x_314:
[----:B0-----:R-:W-:Y:S01]  /*ad10*/  PRMT R7, R18, 0x9910, RZ ;  /* 0x0000991012077816 */ /* 0x001fe200000000ff */
[----:B------:R0:W-:Y:S03]  /*ad20*/  @!P2 SYNCS.ARRIVE.TRANS64 RZ, [R12+URZ], R9 ;  /* 0x000000090cffa9a7 */ /* 0x0001e6000800003f */
[----:B------:R-:W-:-:S13]  /*ad30*/  ISETP.NE.AND P1, PT, R7, 0x2, PT ;  /* 0x000000020700780c */ /* 0x000fda0003f25270 */
[----:B0-----:R-:W-:Y:S05]  /*ad40*/  @P1 BRA `(.L_x_295) ;  /* 0x0000000000041947 */ /* 0x001fea0003800000 */
[----:B------:R-:W-:Y:S01]  /*ad50*/  BPT.TRAP 0x1 ;  /* 0x000000040000795c */ /* 0x000fe20000300000 */
.L_x_295:
[----:B------:R-:W-:Y:S05]  /*ad60*/  @P0 BRA `(.L_x_296) ;  /* 0x0000000000040947 */ /* 0x000fea0003800000 */
[----:B------:R-:W-:Y:S01]  /*ad70*/  BPT.TRAP 0x1 ;  /* 0x000000040000795c */ /* 0x000fe20000300000 */
.L_x_296:
[--C-:B------:R-:W-:Y:S01]  /*ad80*/  IMAD R7, R6, 0x8000, R21.reuse ;  /* 0x0000800006077824 */ /* 0x100fe200078e0215 */
[----:B------:R-:W-:Y:S01]  /*ad90*/  R2UR UR34, R20 ;  /* 0x00000000142272ca */ /* 0x000fe200000e0000 */
[----:B------:R-:W-:Y:S01]  /*ada0*/  IMAD R21, R6, 0x10000, R21 ;  /* 0x0001000006157824 */ /* 0x000fe200078e0215 */
[----:B------:R-:W-:Y:S01]  /*adb0*/  R2UR UR33, R12 ;  /* 0x000000000c2172ca */ /* 0x000fe200000e0000 */
[----:B------:R-:W-:Y:S01]  /*adc0*/  VIADD R4, R4, 0xffffffff ;  /* 0xffffffff04047836 */ /* 0x000fe20000000000 */
[----:B------:R-:W-:Y:S01]  /*add0*/  R2UR UR24, R7 ;  /* 0x00000000071872ca */ /* 0x000fe200000e0000 */
[----:B------:R-:W-:Y:S01]  /*ade0*/  UIADD3 UR14, UP0, UR38, 0xf0, URZ ;  /* 0x000000f0260e7890 */ /* 0x000fe2000ff1e03f */
[----:B------:R-:W-:Y:S01]  /*adf0*/  R2UR UR8, R21 ;  /* 0x00000000150872ca */ /* 0x000fe200000e0000 */
[----:B------:R-:W-:Y:S01]  /*ae00*/  UIADD3 UR40, UP1, UR38, 0x1f0, URZ ;  /* 0x000001f026287890 */ /* 0x000fe2000ff3e03f */
[----:B------:R-:W-:Y:S01]  /*ae10*/  R2UR UR36, R8 ;  /* 0x00000000082472ca */ /* 0x000fe200000e0000 */
[----:B------:R-:W-:Y:S01]  /*ae20*/  UIADD3.X UR15, URZ, UR39, URZ, UP0, !UPT ;  /* 0x000000273f0f7290 */ /* 0x000fe200087fe43f */
[----:B------:R-:W-:Y:S01]  /*ae30*/  R2UR UR35, R14 ;  /* 0x000000000e2372ca */ /* 0x000fe200000e0000 */
[----:B------:R-:W-:Y:S01]  /*ae40*/  UIADD3.X UR41, URZ, UR39, URZ, UP1, !UPT ;  /* 0x000000273f297290 */ /* 0x000fe20008ffe43f */
[----:B------:R-:W-:Y:S01]  /*ae50*/  R2UR UR19, R15 ;  /* 0x000000000f1372ca */ /* 0x000fe200000e0000 */
[----:B------:R-:W-:Y:S01]  /*ae60*/  UIADD3 UR26, UR34, 0x40, URZ ;  /* 0x00000040221a7890 */ /* 0x000fe2000fffe03f */
[----:B------:R-:W-:Y:S01]  /*ae70*/  ISETP.GT.AND P3, PT, R4, 0x1, PT ;  /* 0x000000010400780c */ /* 0x000fe20003f64270 */
[----:B------:R-:W-:Y:S01]  /*ae80*/  VIADD R6, R6, 0x1 ;  /* 0x0000000106067836 */ /* 0x000fe20000000000 */
[----:B------:R-:W-:Y:S01]  /*ae90*/  UMOV UR22, 0x0 ;  /* 0x0000000000167882 */ /* 0x000fe20000000000 */
[----:B------:R-:W-:Y:S01]  /*aea0*/  UIADD3 UR32, UR24, 0x100, URZ ;  /* 0x0000010018207890 */ /* 0x000fe2000fffe03f */
[----:B------:R-:W-:Y:S01]  /*aeb0*/  VIADD R20, R20, 0x80 ;  /* 0x0000008014147836 */ /* 0x000fe20000000000 */
[----:B------:R-:W-:Y:S01]  /*aec0*/  UIADD3 UR24, UR24, 0x4100, URZ ;  /* 0x0000410018187890 */ /* 0x000fe2000fffe03f */
[----:B------:R-:W-:Y:S01]  /*aed0*/  ISETP.NE.AND P1, PT, R6, 0x4, PT ;  /* 0x000000040600780c */ /* 0x000fe20003f25270 */
[----:B------:R-:W-:-:S02]  /*aee0*/  UIADD3 UR16, UR8, 0x20100, URZ ;  /* 0x0002010008107890 */ /* 0x000fc4000fffe03f */
[----:B------:R-:W-:Y:S01]  /*aef0*/  UIADD3 UR8, UR8, 0x28100, URZ ;  /* 0x0002810008087890 */ /* 0x000fe2000fffe03f */
[----:B------:R-:W-:Y:S01]  /*af00*/  SEL R12, RZ, 0x1, P1 ;  /* 0x00000001ff0c7807 */ /* 0x000fe20000800000 */
[----:B------:R-:W-:Y:S01]  /*af10*/  UMOV UR23, 0x10000000 ;  /* 0x1000000000177882 */ /* 0x000fe20000000000 */
[----:B------:R-:W-:Y:S01]  /*af20*/  UMOV UR25, UR33 ;  /* 0x0000002100197c82 */ /* 0x000fe20008000000 */
[----:B------:R-:W-:Y:S01]  /*af30*/  UMOV UR28, UR36 ;  /* 0x00000024001c7c82 */ /* 0x000fe20008000000 */
[----:B------:R-:W-:Y:S01]  /*af40*/  UMOV UR27, UR35 ;  /* 0x00000023001b7c82 */ /* 0x000fe20008000000 */
[----:B------:R-:W-:Y:S01]  /*af50*/  UMOV UR17, UR33 ;  /* 0x0000002100117c82 */ /* 0x000fe20008000000 */
[----:B------:R-:W-:Y:S01]  /*af60*/  UMOV UR18, UR34 ;  /* 0x0000002200127c82 */ /* 0x000fe20008000000 */
[----:B------:R-:W-:Y:S01]  /*af70*/  UMOV UR20, UR36 ;  /* 0x0000002400147c82 */ /* 0x000fe20008000000 */
[----:B------:R0:W-:Y:S01]  /*af80*/  UTMALDG.3D [UR32], [UR14], desc[UR22] ;  /* 0x000016200e0075b4 */ /* 0x0001e20008011000 */
[----:B------:R-:W-:Y:S01]  /*af90*/  UMOV UR9, UR33 ;  /* 0x0000002100097c82 */ /* 0x000fe20008000000 */
[----:B------:R-:W-:Y:S01]  /*afa0*/  UMOV UR11, UR19 ;  /* 0x00000013000b7c82 */ /* 0x000fe20008000000 */
[----:B------:R-:W-:Y:S01]  /*afb0*/  UMOV UR12, UR36 ;  /* 0x00000024000c7c82 */ /* 0x000fe20008000000 */
[----:B------:R-:W-:Y:S01]  /*afc0*/  UMOV UR10, UR26 ;  /* 0x0000001a000a7c82 */ /* 0x000fe20008000000 */
[----:B------:R-:W-:-:S02]  /*afd0*/  LOP3.LUT R5, R5, R12, RZ, 0x3c, !PT ;  /* 0x0000000c05057212 */ /* 0x000fc400078e3cff */
[----:B------:R-:W-:Y:S01]  /*afe0*/  SEL R6, R6, RZ, P1 ;  /* 0x000000ff06067207 */ /* 0x000fe20000800000 */
[----:B------:R0:W-:Y:S01]  /*aff0*/  UTMALDG.3D [UR24], [UR14], desc[UR22] ;  /* 0x000016180e0075b4 */ /* 0x0001e20008011000 */
[----:B------:R0:W-:Y:S01]  /*b000*/  UTMALDG.3D [UR16], [UR40], desc[UR22] ;  /* 0x00001610280075b4 */ /* 0x0001e20008011000 */
[----:B------:R0:W-:Y:S02]  /*b010*/  UTMALDG.3D [UR8], [UR40], desc[UR22] ;  /* 0x00001608280075b4 */ /* 0x0001e40008011000 */
[----:B0-----:R-:W-:Y:S05]  /*b020*/  @P3 BRA `(.L_x_297) ;  /* 0xfffffffc00183947 */ /* 0x001fea000383ffff */
.L_x_293:
[----:B------:R-:W-:Y:S05]  /*b030*/  BSYNC B1 ;  /* 0x0000000000017941 */ /* 0x000fea0003800000 */
.L_x_292:
[----:B------:R-:W-:Y:S01]  /*b040*/  LOP3.LUT P3, RZ, R11, 0xff, RZ, 0xc0, !PT ;  /* 0x000000ff0bff7812 */ /* 0x000fe2000786c0ff */
[----:B------:R-:W-:Y:S01]  /*b050*/  IMAD.IADD R0, R13, 0x1, R0 ;  /* 0x000000010d007824 */ /* 0x000fe200078e0200 */
[----:B------:R-:W-:Y:S01]  /*b060*/  IADD3 R16, P4, R16, UR30, RZ ;  /* 0x0000001e10107c10 */ /* 0x000fe2000ff9e0ff */
[----:B------:R-:W-:Y:S01]  /*b070*/  ULDC.64 UR8, c[0x0][0x650] ;  /* 0x0001940000087ab9 */ /* 0x000fe20000000a00 */
[----:B------:R-:W-:Y:S01]  /*b080*/  BSSY B1, `(.L_x_298) ;  /* 0x000006b000017945 */ /* 0x000fe20003800000 */
[----:B------:R-:W-:Y:S01]  /*b090*/  IMAD.MOV.U32 R7, RZ, RZ, -0x1 ;  /* 0xffffffffff077424 */ /* 0x000fe200078e00ff */
[----:B------:R-:W-:Y:S01]  /*b0a0*/  SHF.R.U32.HI R4, RZ, 0x2, R0 ;  /* 0x00000002ff047819 */ /* 0x000fe20000011600 */
[----:B------:R-:W-:Y:S01]  /*b0b0*/  IMAD.MOV.U32 R9, RZ, RZ, -0x1 ;  /* 0xffffffffff097424 */ /* 0x000fe200078e00ff */
[----:B------:R-:W-:Y:S01]  /*b0c0*/  ISETP.GT.U32.AND P1, PT, R0, 0x3, PT ;  /* 0x000000030000780c */ /* 0x000fe20003f24070 */
[----:B------:R-:W-:Y:S01]  /*b0d0*/  IMAD.MOV.U32 R8, RZ, RZ, -0x1 ;  /* 0xffffffffff087424 */ /* 0x000fe200078e00ff */
[----:B------:R-:W-:-:S02]  /*b0e0*/  LOP3.LUT R4, R4, 0x1, RZ, 0xc0, !PT ;  /* 0x0000000104047812 */ /* 0x000fc400078ec0ff */
[----:B------:R-:W-:Y:S01]  /*b0f0*/  ISETP.LT.U32.AND P1, PT, R13, 0x4, P1 ;  /* 0x000000040d00780c */ /* 0x000fe20000f21070 */
[----:B------:R-:W0:Y:S01]  /*b100*/  @P3 S2R R6, SR_CgaCtaId ;  /* 0x0000000000063919 */ /* 0x000e220000008800 */
[----:B------:R-:W-:Y:S02]  /*b110*/  @P3 MOV R5, 0x400 ;  /* 0x0000040000053802 */ /* 0x000fe40000000f00 */
[----:B------:R-:W-:Y:S02]  /*b120*/  IADD3.X R17, R17, UR7, RZ, P4, !PT ;  /* 0x0000000711117c10 */ /* 0x000fe4000a7fe4ff */
[----:B------:R-:W-:Y:S02]  /*b130*/  ISETP.GE.U32.AND P4, PT, R16, UR8, PT ;  /* 0x0000000810007c0c */ /* 0x000fe4000bf86070 */
[----:B------:R-:W-:Y:S02]  /*b140*/  LOP3.LUT R0, R0, 0x3, RZ, 0xc0, !PT ;  /* 0x0000000300007812 */ /* 0x000fe400078ec0ff */
[----:B------:R-:W-:-:S02]  /*b150*/  PRMT R11, RZ, 0x7610, R11 ;  /* 0x00007610ff0b7816 */ /* 0x000fc4000000000b */
[----:B0-----:R-:W-:-:S04]  /*b160*/  @P3 LEA R5, R6, R5, 0x18 ;  /* 0x0000000506053211 */ /* 0x001fc800078ec0ff */
[----:B------:R0:W-:Y:S01]  /*b170*/  @P3 SYNCS.ARRIVE.TRANS64.A1T0 RZ, [R5+URZ+0x58], RZ ;  /* 0x000058ff05ff39a7 */ /* 0x0001e2000810003f */
[----:B------:R-:W-:Y:S02]  /*b180*/  ISETP.NE.U32.AND P3, PT, R4, 0x1, PT ;  /* 0x000000010400780c */ /* 0x000fe40003f65070 */
[----:B------:R-:W-:Y:S02]  /*b190*/  SEL R4, RZ, 0x1, !P1 ;  /* 0x00000001ff047807 */ /* 0x000fe40004800000 */
[----:B------:R-:W-:Y:S02]  /*b1a0*/  ISETP.GE.U32.AND.EX P1, PT, R17, UR9, PT, P4 ;  /* 0x0000000911007c0c */ /* 0x000fe4000bf26140 */
[----:B------:R-:W-:-:S04]  /*b1b0*/  ISETP.GT.U32.AND P3, PT, R13, 0x3, !P3 ;  /* 0x000000030d00780c */ /* 0x000fc80005f64070 */
[----:B0-----:R-:W-:-:S04]  /*b1c0*/  SEL R5, RZ, 0x1, !P3 ;  /* 0x00000001ff057807 */ /* 0x001fc80005800000 */
[--C-:B------:R-:W-:Y:S02]  /*b1d0*/  LOP3.LUT R3, R5, R3, R4.reuse, 0x96, !PT ;  /* 0x0000000305037212 */ /* 0x100fe400078e9604 */
[----:B------:R-:W-:Y:S01]  /*b1e0*/  PRMT R4, RZ, 0x7610, R4 ;  /* 0x00007610ff047816 */ /* 0x000fe20000000004 */
[----:B------:R-:W-:Y:S06]  /*b1f0*/  @P1 BRA `(.L_x_299) ;  /* 0x00000004004c1947 */ /* 0x000fec0003800000 */
[----:B------:R-:W-:Y:S01]  /*b200*/  ULDC.64 UR8, c[0x0][0x628] ;  /* 0x00018a0000087ab9 */ /* 0x000fe20000000a00 */
[----:B------:R-:W0:Y:S01]  /*b210*/  S2R R14, SR_CTAID.X ;  /* 0x00000000000e7919 */ /* 0x000e220000002500 */
[----:B------:R-:W-:Y:S01]  /*b220*/  ISETP.NE.U32.AND P1, PT, RZ, UR8, PT ;  /* 0x00000008ff007c0c */ /* 0x000fe2000bf25070 */
[----:B------:R-:W-:Y:S01]  /*b230*/  ULDC UR11, c[0x0][0x630] ;  /* 0x00018c00000b7ab9 */ /* 0x000fe20000000800 */
[----:B------:R-:W-:Y:S01]  /*b240*/  IMAD.MOV.U32 R4, RZ, RZ, R16 ;  /* 0x000000ffff047224 */ /* 0x000fe200078e0010 */
[----:B------:R-:W1:Y:S01]  /*b250*/  S2R R12, SR_CTAID.Y ;  /* 0x00000000000c7919 */ /* 0x000e620000002600 */
[----:B------:R-:W-:Y:S01]  /*b260*/  ISETP.NE.AND.EX P1, PT, RZ, UR9, PT, P1 ;  /* 0x00000009ff007c0c */ /* 0x000fe2000bf25310 */
[----:B------:R-:W-:-:S12]  /*b270*/  IMAD.MOV.U32 R5, RZ, RZ, R17 ;  /* 0x000000ffff057224 */ /* 0x000fd800078e0011 */
[----:B------:R-:W-:Y:S05]  /*b280*/  @!P1 BRA `(.L_x_300) ;  /* 0x0000000000289947 */ /* 0x000fea0003800000 */
[----:B------:R-:W-:Y:S02]  /*b290*/  ULDC UR10, c[0x0][0x634] ;  /* 0x00018d00000a7ab9 */ /* 0x000fe40000000800 */
[----:B------:R-:W-:-:S05]  /*b2a0*/  IADD3 R9, P1, R16, UR10, RZ ;  /* 0x0000000a10097c10 */ /* 0x000fca000ff3e0ff */
[----:B------:R-:W-:-:S04]  /*b2b0*/  IMAD.X R15, RZ, RZ, R17, P1 ;  /* 0x000000ffff0f7224 */ /* 0x000fc800008e0611 */
[----:B------:R-:W-:-:S04]  /*b2c0*/  IMAD.WIDE.U32 R6, R15, UR8, RZ ;  /* 0x000000080f067c25 */ /* 0x000fc8000f8e00ff */
[----:B------:R-:W-:-:S04]  /*b2d0*/  IMAD.WIDE.U32 R6, P1, R9, UR9, R6 ;  /* 0x0000000909067c25 */ /* 0x000fc8000f820006 */
[----:B------:R-:W-:-:S04]  /*b2e0*/  IMAD.WIDE.U32 R8, R9, UR8, RZ ;  /* 0x0000000809087c25 */ /* 0x000fc8000f8e00ff */
[----:B------:R-:W-:Y:S01]  /*b2f0*/  IMAD.X R5, RZ, RZ, RZ, P1 ;  /* 0x000000ffff057224 */ /* 0x000fe200008e06ff */
[----:B------:R-:W-:Y:S01]  /*b300*/  IADD3 RZ, P1, R9, R6, RZ ;  /* 0x0000000609ff7210 */ /* 0x000fe20007f3e0ff */
[----:B------:R-:W-:-:S04]  /*b310*/  IMAD.MOV.U32 R4, RZ, RZ, R7 ;  /* 0x000000ffff047224 */ /* 0x000fc800078e0007 */
[----:B------:R-:W-:-:S08]  /*b320*/  IMAD.WIDE.U32.X R4, R15, UR9, R4, P1 ;  /* 0x000000090f047c25 */ /* 0x000fd000088e0404 */
.L_x_300:
[--C-:B------:R-:W-:Y:S01]  /*b330*/  SHF.R.U64 R8, R4, UR11, R5.reuse ;  /* 0x0000000b04087c19 */ /* 0x100fe20008001205 */
[----:B------:R-:W-:Y:S01]  /*b340*/  ULDC.64 UR8, c[0x0][0x620] ;  /* 0x0001880000087ab9 */ /* 0x000fe20000000a00 */
[----:B------:R-:W-:Y:S01]  /*b350*/  SHF.R.U32.HI R4, RZ, UR11, R5 ;  /* 0x0000000bff047c19 */ /* 0x000fe20008011605 */
[----:B------:R-:W2:Y:S01]  /*b360*/  LDC R25, c[0x0][0x144] ;  /* 0x00005100ff197b82 */ /* 0x000ea20000000800 */
[----:B------:R-:W-:Y:S01]  /*b370*/  IADD3 R7, P1, RZ, -R8, RZ ;  /* 0x80000008ff077210 */ /* 0x000fe20007f3e0ff */
[----:B------:R-:W-:Y:S01]  /*b380*/  ULDC.64 UR12, c[0x0][0x640] ;  /* 0x00019000000c7ab9 */ /* 0x000fe20000000a00 */
[----:B0-----:R-:W-:Y:S01]  /*b390*/  I2FP.F32.U32 R9, R14 ;  /* 0x0000000e00097245 */ /* 0x001fe20000201000 */
[----:B------:R-:W-:Y:S02]  /*b3a0*/  ULDC UR10, c[0x0][0x608] ;  /* 0x00018200000a7ab9 */ /* 0x000fe40000000800 */
[----:B------:R-:W-:Y:S01]  /*b3b0*/  IMAD.X R4, RZ, RZ, ~R4, P1 ;  /* 0x000000ffff047224 */ /* 0x000fe200008e0e04 */
[----:B------:R-:W-:Y:S01]  /*b3c0*/  ISETP.NE.U32.AND P1, PT, RZ, UR12, PT ;  /* 0x0000000cff007c0c */ /* 0x000fe2000bf25070 */
[----:B------:R-:W0:Y:S02]  /*b3d0*/  LDC R21, c[0x0][0x148] ;  /* 0x00005200ff157b82 */ /* 0x000e240000000800 */
[----:B------:R-:W-:Y:S01]  /*b3e0*/  IMAD R6, R4, UR8, RZ ;  /* 0x0000000804067c24 */ /* 0x000fe2000f8e02ff */
[----:B------:R-:W-:Y:S01]  /*b3f0*/  ISETP.NE.AND.EX P1, PT, RZ, UR13, PT, P1 ;  /* 0x0000000dff007c0c */ /* 0x000fe2000bf25310 */
[----:B------:R-:W-:Y:S01]  /*b400*/  IMAD.WIDE.U32 R4, R7, UR8, R16 ;  /* 0x0000000807047c25 */ /* 0x000fe2000f8e0010 */
[----:B------:R-:W-:-:S03]  /*b410*/  ULDC UR8, c[0x0][0x150] ;  /* 0x0000540000087ab9 */ /* 0x000fc60000000800 */
[----:B------:R-:W-:Y:S02]  /*b420*/  IMAD R7, R7, UR9, R6 ;  /* 0x0000000907077c24 */ /* 0x000fe4000f8e0206 */
[----:B------:R-:W-:Y:S01]  /*b430*/  FMUL R6, R9, UR8 ;  /* 0x0000000809067c20 */ /* 0x000fe20008400000 */
[----:B------:R-:W-:Y:S01]  /*b440*/  ULDC UR8, c[0x0][0x618] ;  /* 0x0001860000087ab9 */ /* 0x000fe20000000800 */
[----:B------:R-:W-:Y:S01]  /*b450*/  ULDC UR9, c[0x0][0x154] ;  /* 0x0000550000097ab9 */ /* 0x000fe20000000800 */
[----:B------:R-:W-:-:S03]  /*b460*/  IMAD.IADD R5, R5, 0x1, R7 ;  /* 0x0000000105057824 */ /* 0x000fc600078e0207 */
[----:B------:R-:W3:Y:S02]  /*b470*/  F2I.U32.TRUNC.NTZ R6, R6 ;  /* 0x0000000600067305 */ /* 0x000ee4000020f000 */
[----:B------:R-:W-:Y:S02]  /*b480*/  SHF.R.U64 R9, R4, UR8, R5 ;  /* 0x0000000804097c19 */ /* 0x000fe40008001205 */
[----:B-1----:R-:W-:-:S05]  /*b490*/  I2FP.F32.U32 R4, R12 ;  /* 0x0000000c00047245 */ /* 0x002fca0000201000 */
[----:B------:R-:W-:Y:S01]  /*b4a0*/  FMUL R22, R4, UR9 ;  /* 0x0000000904167c20 */ /* 0x000fe20008400000 */
[----:B------:R-:W-:Y:S01]  /*b4b0*/  SHF.R.U32.HI R4, RZ, UR8, R5 ;  /* 0x00000008ff047c19 */ /* 0x000fe20008011605 */
[----:B------:R-:W-:-:S03]  /*b4c0*/  ULDC UR8, c[0x0][0x658] ;  /* 0x0001960000087ab9 */ /* 0x000fc60000000800 */
[--C-:B------:R-:W-:Y:S01]  /*b4d0*/  SHF.R.U64 R20, R9, UR10, R4.reuse ;  /* 0x0000000a09147c19 */ /* 0x100fe20008001204 */
[----:B------:R-:W1:Y:S01]  /*b4e0*/  F2I.U32.TRUNC.NTZ R22, R22 ;  /* 0x0000001600167305 */ /* 0x000e62000020f000 */
[----:B------:R-:W-:Y:S01]  /*b4f0*/  SHF.R.U32.HI R5, RZ, UR10, R4 ;  /* 0x0000000aff057c19 */ /* 0x000fe20008011604 */
[----:B---3--:R-:W-:-:S03]  /*b500*/  IMAD.MOV R6, RZ, RZ, -R6 ;  /* 0x000000ffff067224 */ /* 0x008fc600078e0a06 */
[--C-:B------:R-:W-:Y:S01]  /*b510*/  SHF.R.U64 R15, R20, UR8, R5.reuse ;  /* 0x00000008140f7c19 */ /* 0x100fe20008001205 */
[----:B--2---:R-:W-:Y:S01]  /*b520*/  IMAD R14, R25, R6, R14 ;  /* 0x00000006190e7224 */ /* 0x004fe200078e020e */
[----:B------:R-:W-:-:S03]  /*b530*/  SHF.R.U32.HI R23, RZ, UR8, R5 ;  /* 0x00000008ff177c19 */ /* 0x000fc60008011605 */
[----:B------:R-:W-:Y:S02]  /*b540*/  IMAD.MOV.U32 R4, RZ, RZ, R15 ;  /* 0x000000ffff047224 */ /* 0x000fe400078e000f */
[----:B------:R-:W-:Y:S01]  /*b550*/  IMAD.MOV.U32 R5, RZ, RZ, R23 ;  /* 0x000000ffff057224 */ /* 0x000fe200078e0017 */
[----:B-1----:R-:W-:Y:S06]  /*b560*/  @!P1 BRA `(.L_x_301) ;  /* 0x0000000000289947 */ /* 0x002fec0003800000 */
[----:B------:R-:W-:Y:S02]  /*b570*/  ULDC UR8, c[0x0][0x64c] ;  /* 0x0001930000087ab9 */ /* 0x000fe40000000800 */
[----:B------:R-:W-:-:S05]  /*b580*/  IADD3 R5, P1, R15, UR8, RZ ;  /* 0x000000080f057c10 */ /* 0x000fca000ff3e0ff */
[----:B------:R-:W-:-:S04]  /*b590*/  IMAD.X R23, RZ, RZ, R23, P1 ;  /* 0x000000ffff177224 */ /* 0x000fc800008e0617 */
[----:B------:R-:W-:-:S04]  /*b5a0*/  IMAD.WIDE.U32 R6, R23, UR12, RZ ;  /* 0x0000000c17067c25 */ /* 0x000fc8000f8e00ff */
[----:B------:R-:W-:-:S04]  /*b5b0*/  IMAD.WIDE.U32 R6, P1, R5, UR13, R6 ;  /* 0x0000000d05067c25 */ /* 0x000fc8000f820006 */
[----:B------:R-:W-:-:S04]  /*b5c0*/  IMAD.WIDE.U32 R4, R5, UR12, RZ ;  /* 0x0000000c05047c25 */ /* 0x000fc8000f8e00ff */
[----:B------:R-:W-:Y:S01]  /*b5d0*/  IMAD.MOV.U32 R4, RZ, RZ, R7 ;  /* 0x000000ffff047224 */ /* 0x000fe200078e0007 */
[----:B------:R-:W-:Y:S01]  /*b5e0*/  IADD3 RZ, P3, R5, R6, RZ ;  /* 0x0000000605ff7210 */ /* 0x000fe20007f7e0ff */
[----:B------:R-:W-:-:S04]  /*b5f0*/  IMAD.X R5, RZ, RZ, RZ, P1 ;  /* 0x000000ffff057224 */ /* 0x000fc800008e06ff */
[----:B------:R-:W-:-:S08]  /*b600*/  IMAD.WIDE.U32.X R4, R23, UR13, R4, P3 ;  /* 0x0000000d17047c25 */ /* 0x000fd000098e0404 */
.L_x_301:
[----:B------:R-:W-:Y:S01]  /*b610*/  ISETP.NE.AND P1, PT, R2, 0x1, PT ;  /* 0x000000010200780c */ /* 0x000fe20003f25270 */
[----:B------:R-:W-:Y:S01]  /*b620*/  ULDC UR8, c[0x0][0x648] ;  /* 0x0001920000087ab9 */ /* 0x000fe20000000800 */
[----:B------:R-:W-:Y:S01]  /*b630*/  LOP3.LUT R20, R20, UR6, RZ, 0xc0, !PT ;  /* 0x0000000614147c12 */ /* 0x000fe2000f8ec0ff */
[----:B------:R-:W-:Y:S01]  /*b640*/  IMAD.MOV R22, RZ, RZ, -R22 ;  /* 0x000000ffff167224 */ /* 0x000fe200078e0a16 */
[----:B------:R-:W-:Y:S01]  /*b650*/  SHF.R.U64 R5, R4, UR8, R5 ;  /* 0x0000000804057c19 */ /* 0x000fe20008001205 */
[----:B------:R-:W-:Y:S01]  /*b660*/  ULDC UR8, c[0x0][0x638] ;  /* 0x00018e0000087ab9 */ /* 0x000fe20000000800 */
[----:B------:R-:W-:Y:S01]  /*b670*/  LOP3.LUT R6, R9, UR4, RZ, 0xc0, !PT ;  /* 0x0000000409067c12 */ /* 0x000fe2000f8ec0ff */
[----:B------:R-:W-:Y:S02]  /*b680*/  ULDC UR9, c[0x0][0x610] ;  /* 0x0001840000097ab9 */ /* 0x000fe40000000800 */
[----:B------:R-:W-:Y:S02]  /*b690*/  IMAD.MOV R4, RZ, RZ, -R5 ;  /* 0x000000ffff047224 */ /* 0x000fe400078e0a05 */
[----:B------:R-:W-:-:S02]  /*b6a0*/  IMAD R5, R5, UR5, R20 ;  /* 0x0000000505057c24 */ /* 0x000fc4000f8e0214 */
[----:B0-----:R-:W-:Y:S02]  /*b6b0*/  @P1 IMAD R14, R21, R22, R12 ;  /* 0x00000016150e1224 */ /* 0x001fe400078e020c */
[----:B------:R-:W-:Y:S01]  /*b6c0*/  IMAD R15, R4, UR8, R15 ;  /* 0x00000008040f7c24 */ /* 0x000fe2000f8e020f */
[----:B------:R-:W-:Y:S01]  /*b6d0*/  ULDC UR8, c[0x0][0x600] ;  /* 0x0001800000087ab9 */ /* 0x000fe20000000800 */
[----:B------:R-:W-:Y:S02]  /*b6e0*/  IMAD R14, R5, UR9, R14 ;  /* 0x00000009050e7c24 */ /* 0x000fe4000f8e020e */
[----:B------:R-:W-:Y:S02]  /*b6f0*/  IMAD R15, R15, UR8, R6 ;  /* 0x000000080f0f7c24 */ /* 0x000fe4000f8e0206 */
[----:B------:R-:W-:-:S03]  /*b700*/  IMAD.MOV.U32 R4, RZ, RZ, 0x1 ;  /* 0x00000001ff047424 */ /* 0x000fc600078e00ff */
[----:B------:R-:W-:Y:S02]  /*b710*/  SEL R9, R15, R14, !P1 ;  /* 0x0000000e0f097207 */ /* 0x000fe40004800000 */
[----:B------:R-:W-:-:S07]  /*b720*/  SEL R7, R14, R15, !P1 ;  /* 0x0000000f0e077207 */ /* 0x000fce0004800000 */
.L_x_299:
[----:B------:R-:W-:Y:S05]  /*b730*/  BSYNC B1 ;  /* 0x0000000000017941 */ /* 0x000fea0003800000 */
.L_x_298:
[----:B------:R-:W-:-:S13]  /*b740*/  LOP3.LUT P1, RZ, R4, 0xff, RZ, 0xc0, !PT ;  /* 0x000000ff04ff7812 */ /* 0x000fda000782c0ff */
[----:B------:R-:W-:Y:S05]  /*b750*/  @P1 BRA `(.L_x_302) ;  /* 0xfffffff400181947 */ /* 0x000fea000383ffff */
[----:B------:R-:W-:Y:S05]  /*b760*/  BSYNC B0 ;  /* 0x0000000000007941 */ /* 0x000fea0003800000 */
.L_x_290:
[----:B------:R-:W-:-:S03]  /*b770*/  UMOV UR8, 0xffffffff ;  /* 0xffffffff00087882 */ /* 0x000fc60000000000 */
[----:B------:R-:W-:Y:S05]  /*b780*/  BRA.DIV UR8, `(.L_x_303) ;  /* 0x0000000608187947 */ /* 0x000fea000b800000 */
[----:B------:R-:W-:-:S13]  /*b790*/  ELECT P6, URZ, PT ;  /* 0x00000000003f782f */ /* 0x000fda00038c0000 */
.L_x_317:
[----:B------:R-:W-:Y:S04]  /*b7a0*/  BSSY B0, `(.L_x_304) ;  /* 0x000002b000007945 */ /* 0x000fe80003800000 */
[----:B------:R-:W-:Y:S05]  /*b7b0*/  @!P6 BRA `(.L_x_305) ;  /* 0x0000000000a4e947 */ /* 0x000fea0003800000 */
[----:B------:R-:W-:-:S04]  /*b7c0*/  LOP3.LUT R19, R19, 0x2, RZ, 0xfc, !PT ;  /* 0x0000000213137812 */ /* 0x000fc800078efcff */
[----:B------:R-:W-:-:S13]  /*b7d0*/  ISETP.NE.AND P0, PT, R19, 0x3, PT ;  /* 0x000000031300780c */ /* 0x000fda0003f05270 */
[----:B------:R-:W-:Y:S05]  /*b7e0*/  @!P0 BRA `(.L_x_306) ;  /* 0x0000000000048947 */ /* 0x000fea0003800000 */
[----:B------:R-:W-:Y:S01]  /*b7f0*/  BPT.TRAP 0x1 ;  /* 0x000000040000795c */ /* 0x000fe20000300000 */
.L_x_306:
[----:B------:R-:W0:Y:S01]  /*b800*/  S2R R5, SR_CgaCtaId ;  /* 0x0000000000057919 */ /* 0x000e220000008800 */
[----:B------:R-:W-:Y:S02]  /*b810*/  MOV R2, 0x400 ;  /* 0x0000040000027802 */ /* 0x000fe40000000f00 */
[----:B------:R-:W-:Y:S02]  /*b820*/  SHF.L.U32 R4, R3, 0x1f, RZ ;  /* 0x0000001f03047819 */ /* 0x000fe400000006ff */
[----:B0-----:R-:W-:-:S05]  /*b830*/  LEA R5, R5, R2, 0x18 ;  /* 0x0000000205057211 */ /* 0x001fca00078ec0ff */
[----:B------:R-:W-:-:S04]  /*b840*/  VIADD R5, R5, 0x20 ;  /* 0x0000002005057836 */ /* 0x000fc80000000000 */
[C---:B------:R-:W-:Y:S02]  /*b850*/  IMAD R7, R0.reuse, 0x8, R5 ;  /* 0x0000000800077824 */ /* 0x040fe400078e0205 */
[----:B------:R-:W-:Y:S02]  /*b860*/  VIADD R0, R0, 0x1 ;  /* 0x0000000100007836 */ /* 0x000fe40000000000 */
[----:B------:R-:W0:Y:S03]  /*b870*/  SYNCS.PHASECHK.TRANS64.TRYWAIT P0, [R7+URZ], R4 ;  /* 0x00000004070075a7 */ /* 0x000e26000800017f */
[----:B------:R-:W-:-:S04]  /*b880*/  ISETP.NE.AND P1, PT, R0, 0x4, PT ;  /* 0x000000040000780c */ /* 0x000fc80003f25270 */
[----:B------:R-:W-:Y:S02]  /*b890*/  SEL R2, RZ, 0x1, P1 ;  /* 0x00000001ff027807 */ /* 0x000fe40000800000 */
[----:B------:R-:W-:Y:S02]  /*b8a0*/  SEL R0, R0, RZ, P1 ;  /* 0x000000ff00007207 */ /* 0x000fe40000800000 */
[----:B------:R-:W-:-:S03]  /*b8b0*/  LOP3.LUT R9, R3, R2, RZ, 0x3c, !PT ;  /* 0x0000000203097212 */ /* 0x000fc600078e3cff */
[----:B------:R-:W-:Y:S01]  /*b8c0*/  IMAD R6, R0, 0x8, R5 ;  /* 0x0000000800067824 */ /* 0x000fe200078e0205 */
[----:B------:R-:W-:Y:S01]  /*b8d0*/  SHF.L.U32 R3, R9, 0x1f, RZ ;  /* 0x0000001f09037819 */ /* 0x000fe200000006ff */
[----:B0-----:R-:W-:Y:S06]  /*b8e0*/  @!P0 BRA `(.L_x_307) ;  /* 0x0000000000e08947 */ /* 0x001fec0003800000 */
.L_x_318:
[----:B------:R-:W1:Y:S01]  /*b8f0*/  SYNCS.PHASECHK.TRANS64.TRYWAIT P0, [R6+URZ], R3 ;  /* 0x00000003060075a7 */ /* 0x000e62000800017f */
[----:B------:R-:W-:-:S05]  /*b900*/  VIADD R0, R0, 0x1 ;  /* 0x0000000100007836 */ /* 0x000fca0000000000 */
[----:B------:R-:W-:-:S04]  /*b910*/  ISETP.NE.AND P1, PT, R0, 0x4, PT ;  /* 0x000000040000780c */ /* 0x000fc80003f25270 */
[----:B------:R-:W-:Y:S02]  /*b920*/  SEL R2, RZ, 0x1, P1 ;  /* 0x00000001ff027807 */ /* 0x000fe40000800000 */
[----:B------:R-:W-:Y:S02]  /*b930*/  SEL R0, R0, RZ, P1 ;  /* 0x000000ff00007207 */ /* 0x000fe40000800000 */
[----:B------:R-:W-:-:S03]  /*b940*/  LOP3.LUT R9, R9, R2, RZ, 0x3c, !PT ;  /* 0x0000000209097212 */ /* 0x000fc600078e3cff */
[----:B0-----:R-:W-:Y:S01]  /*b950*/  IMAD R7, R0, 0x8, R5 ;  /* 0x0000000800077824 */ /* 0x001fe200078e0205 */
[----:B------:R-:W-:Y:S01]  /*b960*/  SHF.L.U32 R4, R9, 0x1f, RZ ;  /* 0x0000001f09047819 */ /* 0x000fe200000006ff */
[----:B-1----:R-:W-:Y:S06]  /*b970*/  @!P0 BRA `(.L_x_308) ;  /* 0x0000000000d08947 */ /* 0x002fec0003800000 */
.L_x_319:
[----:B------:R-:W1:Y:S01]  /*b980*/  SYNCS.PHASECHK.TRANS64.TRYWAIT P0, [R7+URZ], R4 ;  /* 0x00000004070075a7 */ /* 0x000e62000800017f */
[----:B------:R-:W-:-:S05]  /*b990*/  VIADD R0, R0, 0x1 ;  /* 0x0000000100007836 */ /* 0x000fca0000000000 */
[----:B------:R-:W-:-:S04]  /*b9a0*/  ISETP.NE.AND P1, PT, R0, 0x4, PT ;  /* 0x000000040000780c */ /* 0x000fc80003f25270 */
[----:B------:R-:W-:Y:S02]  /*b9b0*/  SEL R2, RZ, 0x1, P1 ;  /* 0x00000001ff027807 */ /* 0x000fe40000800000 */
[----:B------:R-:W-:Y:S02]  /*b9c0*/  SEL R0, R0, RZ, P1 ;  /* 0x000000ff00007207 */ /* 0x000fe40000800000 */
[----:B------:R-:W-:Y:S01]  /*b9d0*/  LOP3.LUT R2, R9, R2, RZ, 0x3c, !PT ;  /* 0x0000000209027212 */ /* 0x000fe200078e3cff */
[----:B-1----:R-:W-:Y:S06]  /*b9e0*/  @!P0 BRA `(.L_x_309) ;  /* 0x0000000000c88947 */ /* 0x002fec0003800000 */
.L_x_320:
[----:B------:R-:W-:Y:S01]  /*b9f0*/  IMAD R5, R0, 0x8, R5 ;  /* 0x0000000800057824 */ /* 0x000fe200078e0205 */
[----:B------:R-:W-:-:S07]  /*ba00*/  SHF.L.U32 R0, R2, 0x1f, RZ ;  /* 0x0000001f02007819 */ /* 0x000fce00000006ff */
.L_x_310:
[----:B--2---:R2:W3:Y:S02]  /*ba10*/  SYNCS.PHASECHK.TRANS64.TRYWAIT P0, [R5+URZ], R0 ;  /* 0x00000000050075a7 */ /* 0x0044e4000800017f */
[----:B---3--:R-:W-:Y:S05]  /*ba20*/  @!P0 NANOSLEEP.SYNCS 0x989680 ;  /* 0x009896800000895d */ /* 0x008fea0003900000 */
[----:B------:R-:W3:Y:S02]  /*ba30*/  @!P0 SYNCS.PHASECHK.TRANS64 P0, [R5+URZ], R0 ;  /* 0x00000000050085a7 */ /* 0x000ee4000800007f */
[----:B---3--:R-:W-:Y:S05]  /*ba40*/  @!P0 BRA `(.L_x_310) ;  /* 0xfffffffc00f08947 */ /* 0x008fea000383ffff */
.L_x_305:
[----:B------:R-:W-:Y:S05]  /*ba50*/  BSYNC B0 ;  /* 0x0000000000007941 */ /* 0x000fea0003800000 */
.L_x_304:
[----:B------:R-:W-:Y:S05]  /*ba60*/  EXIT ;  /* 0x000000000000794d */ /* 0x000fea0003800000 */
.L_x_17:
[----:B---3--:R3:W4:Y:S02]  /*ba70*/  SYNCS.PHASECHK.TRANS64.TRYWAIT P1, [R3+URZ], R0 ;  /* 0x00000000030075a7 */ /* 0x008724000802017f */
[----:B----4-:R-:W-:Y:S05]  /*ba80*/  @!P1 NANOSLEEP.SYNCS 0x989680 ;  /* 0x009896800000995d */ /* 0x010fea0003900000 */
[----:B------:R-:W4:Y:S02]  /*ba90*/  @!P1 SYNCS.PHASECHK.TRANS64 P1, [R3+URZ], R0 ;  /* 0x00000000030095a7 */ /* 0x000f24000802007f */
[----:B----4-:R-:W-:Y:S05]  /*baa0*/  @!P1 BRA `(.L_x_17) ;  /* 0xfffffffc00f09947 */ /* 0x010fea000383ffff */
[----:B------:R-:W-:Y:S05]  /*bab0*/  BRA `(.L_x_16) ;  /* 0xffffff5400d47947 */ /* 0x000fea000383ffff */
.L_x_22:
[----:B-1----:R-:W-:-:S04]  /*bac0*/  IMAD.U32 R4, RZ, RZ, UR9 ;  /* 0x00000009ff047e24 */ /* 0x002fc8000f8e00ff */
[----:B------:R1:W2:Y:S03]  /*bad0*/  SYNCS.PHASECHK.TRANS64.TRYWAIT P1, [R4+URZ], R3 ;  /* 0x00000003040075a7 */ /* 0x0002a6000802017f */
[----:B--2---:R-:W-:Y:S05]  /*bae0*/  @!P1 NANOSLEEP.SYNCS 0x989680 ;  /* 0x009896800000995d */ /* 0x004fea0003900000 */
[----:B------:R-:W2:Y:S02]  /*baf0*/  @!P1 SYNCS.PHASECHK.TRANS64 P1, [R4+URZ], R3 ;  /* 0x00000003040095a7 */ /* 0x000ea4000802007f */
[----:B--2---:R-:W-:Y:S05]  /*bb00*/  @!P1 BRA `(.L_x_22) ;  /* 0xfffffffc00ec9947 */ /* 0x004fea000383ffff */
[----:B------:R-:W-:Y:S05]  /*bb10*/  BRA `(.L_x_21) ;  /* 0xffffff5c00407947 */ /* 0x000fea000383ffff */
.L_x_291:
[----:B------:R-:W-:Y:S01]  /*bb20*/  BSSY B1, `(.L_x_311) ;  /* 0x0000006000017945 */ /* 0x000fe20003800000 */
[----:B------:R-:W-:-:S07]  /*bb30*/  IMAD.MOV.U32 R15, RZ, RZ, -0x1 ;  /* 0xffffffffff0f7424 */ /* 0x000fce00078e00ff */
[----:B------:R-:W-:Y:S05]  /*bb40*/  WARPSYNC.COLLECTIVE R15, `(.L_x_312) ;  /* 0x000000000f0c7348 */ /* 0x000fea0003c00000 */
[----:B------:R-:W-:Y:S02]  /*bb50*/  ELECT P6, UR62, PT ;  /* 0x00000000003e782f */ /* 0x000fe400038c0000 */
[----:B------:R-:W-:Y:S01]  /*bb60*/  MOV R14, UR62 ;  /* 0x0000003e000e7c02 */ /* 0x000fe20008000f00 */
[----:B------:R-:W-:Y:S10]  /*bb70*/  ENDCOLLECTIVE ;  /* 0x000000000000791b */ /* 0x000ff40003800000 */
.L_x_312:
[----:B------:R-:W-:Y:S05]  /*bb80*/  BSYNC B1 ;  /* 0x0000000000017941 */ /* 0x000fea0003800000 */
.L_x_311:
[----:B------:R-:W-:Y:S05]  /*bb90*/  BRA `(.L_x_313) ;  /* 0xfffffff000147947 */ /* 0x000fea000383ffff */
.L_x_294:
[----:B0-----:R0:W1:Y:S02]  /*bba0*/  SYNCS.PHASECHK.TRANS64.TRYWAIT P1, [R12+URZ+0x20], R7 ;  /* 0x000020070c0075a7 */ /* 0x001064000802017f */
[----:B-1----:R-:W-:Y:S05]  /*bbb0*/  @!P1 NANOSLEEP.SYNCS 0x989680 ;  /* 0x009896800000995d */ /* 0x002fea0003900000 */
[----:B------:R-:W1:Y:S02]  /*bbc0*/  @!P1 SYNCS.PHASECHK.TRANS64 P1, [R12+URZ+0x20], R7 ;  /* 0x000020070c0095a7 */ /* 0x000e64000802007f */
[----:B-1----:R-:W-:Y:S05]  /*bbd0*/  @!P1 BRA `(.L_x_294) ;  /* 0xfffffffc00f09947 */ /* 0x002fea000383ffff */
[----:B------:R-:W-:Y:S05]  /*bbe0*/  BRA `(.L_x_314) ;  /* 0xfffffff000487947 */ /* 0x000fea000383ffff */
.L_x_303:
[----:B------:R-:W-:Y:S01]  /*bbf0*/  BSSY B0, `(.L_x_315) ;  /* 0x0000006000007945 */ /* 0x000fe20003800000 */
[----:B------:R-:W-:-:S07]  /*bc00*/  IMAD.MOV.U32 R15, RZ, RZ, -0x1 ;  /* 0xffffffffff0f7424 */ /* 0x000fce00078e00ff */
[----:B------:R-:W-:Y:S05]  /*bc10*/  WARPSYNC.COLLECTIVE R15, `(.L_x_316) ;  /* 0x000000000f0c7348 */ /* 0x000fea0003c00000 */
[----:B------:R-:W-:Y:S02]  /*bc20*/  ELECT P6, UR62, PT ;  /* 0x00000000003e782f */ /* 0x000fe400038c0000 */
[----:B------:R-:W-:Y:S01]  /*bc30*/  MOV R14, UR62 ;  /* 0x0000003e000e7c02 */ /* 0x000fe20008000f00 */
[----:B------:R-:W-:Y:S10]  /*bc40*/  ENDCOLLECTIVE ;  /* 0x000000000000791b */ /* 0x000ff40003800000 */
.L_x_316:
[----:B------:R-:W-:Y:S05]  /*bc50*/  BSYNC B0 ;  /* 0x0000000000007941 */ /* 0x000fea0003800000 */
.L_x_315:
[----:B------:R-:W-:Y:S05]  /*bc60*/  BRA `(.L_x_317) ;  /* 0xfffffff800cc7947 */ /* 0x000fea000383ffff */
.L_x_307:
[----:B0-----:R0:W1:Y:S02]  /*bc70*/  SYNCS.PHASECHK.TRANS64.TRYWAIT P0, [R7+URZ], R4 ;  /* 0x00000004070075a7 */ /* 0x001064000800017f */
[----:B-1----:R-:W-:Y:S05]  /*bc80*/  @!P0 NANOSLEEP.SYNCS 0x989680 ;  /* 0x009896800000895d */ /* 0x002fea0003900000 */
[----:B------:R-:W1:Y:S02]  /*bc90*/  @!P0 SYNCS.PHASECHK.TRANS64 P0, [R7+URZ], R4 ;  /* 0x00000004070085a7 */ /* 0x000e64000800007f */
[----:B-1----:R-:W-:Y:S05]  /*bca0*/  @!P0 BRA `(.L_x_307) ;  /* 0xfffffffc00f08947 */ /* 0x002fea000383ffff */
[----:B------:R-:W-:Y:S05]  /*bcb0*/  BRA `(.L_x_318) ;  /* 0xfffffffc000c7947 */ /* 0x000fea000383ffff */
.L_x_308:
[----:B0-----:R0:W1:Y:S02]  /*bcc0*/  SYNCS.PHASECHK.TRANS64.TRYWAIT P0, [R6+URZ], R3 ;  /* 0x00000003060075a7 */ /* 0x001064000800017f */
[----:B-1----:R-:W-:Y:S05]  /*bcd0*/  @!P0 NANOSLEEP.SYNCS 0x989680 ;  /* 0x009896800000895d */ /* 0x002fea0003900000 */
[----:B------:R-:W1:Y:S02]  /*bce0*/  @!P0 SYNCS.PHASECHK.TRANS64 P0, [R6+URZ], R3 ;  /* 0x00000003060085a7 */ /* 0x000e64000800007f */
[----:B-1----:R-:W-:Y:S05]  /*bcf0*/  @!P0 BRA `(.L_x_308) ;  /* 0xfffffffc00f08947 */ /* 0x002fea000383ffff */
[----:B------:R-:W-:Y:S05]  /*bd00*/  BRA `(.L_x_319) ;  /* 0xfffffffc001c7947 */ /* 0x000fea000383ffff */
.L_x_309:
[----:B-1----:R1:W2:Y:S02]  /*bd10*/  SYNCS.PHASECHK.TRANS64.TRYWAIT P0, [R7+URZ], R4 ;  /* 0x00000004070075a7 */ /* 0x0022a4000800017f */
[----:B--2---:R-:W-:Y:S05]  /*bd20*/  @!P0 NANOSLEEP.SYNCS 0x989680 ;  /* 0x009896800000895d */ /* 0x004fea0003900000 */
[----:B------:R-:W2:Y:S02]  /*bd30*/  @!P0 SYNCS.PHASECHK.TRANS64 P0, [R7+URZ], R4 ;  /* 0x00000004070085a7 */ /* 0x000ea4000800007f */
[----:B--2---:R-:W-:Y:S05]  /*bd40*/  @!P0 BRA `(.L_x_309) ;  /* 0xfffffffc00f08947 */ /* 0x004fea000383ffff */
[----:B------:R-:W-:Y:S05]  /*bd50*/  BRA `(.L_x_320) ;  /* 0xfffffffc00247947 */ /* 0x000fea000383ffff */
.L_x_321:
[----:B------:R-:W-:-:S00]  /*bd60*/  BRA `(.L_x_321) ;  /* 0xfffffffc00fc7947 */ /* 0x000fc0000383ffff */
[----:B------:R-:W-:-:S00]  /*bd70*/  NOP ;  /* 0x0000000000007918 */ /* 0x000fc00000000000 */
        /* <DEDUP_REMOVED lines=8> */
.L_x_322:


//--------------------- .nv.global.init           --------------------------
	.section	.nv.global.init,"aw",@progbits
.nv.global.init:
	.type		$str$22,@object
	.size		$str$22,($str$23 - $str$22)
$str$22:
        /*0000*/ 	.byte	0x6b, 0x5f, 0x74, 0x69, 0x6c, 0x65, 0x5f, 0x63, 0x6f, 0x75, 0x6e, 0x74, 0x20, 0x3e, 0x3d, 0x20
        /*0010*/ 	.byte	0x31, 0x00
	.type		$str$23,@object
	.size		$str$23,(__unnamed_1 - $str$23)
$str$23:
        /*0012*/ 	.byte	0x2f, 0x74, 0x6d, 0x70, 0x2f, 0x63, 0x75, 0x74, 0x6c, 0x61, 0x73, 0x73, 0x5f, 0x73, 0x77, 0x65
        /*0022*/ 	.byte	0x65, 0x70, 0x5f, 0x73, 0x72, 0x63, 0x2f, 0x69, 0x6e, 0x63, 0x6c, 0x75, 0x64, 0x65, 0x2f, 0x63
        /*0032*/ 	.byte	0x75, 0x74, 0x6c, 0x61, 0x73, 0x73, 0x2f, 0x67, 0x65, 0x6d, 0x6d, 0x2f, 0x63, 0x6f, 0x6c, 0x6c
        /*0042*/ 	.byte	0x65, 0x63, 0x74, 0x69, 0x76, 0x65, 0x2f, 0x73, 0x6d, 0x39, 0x30, 0x5f, 0x6d, 0x6d, 0x61, 0x5f
        /*0052*/ 	.byte	0x74, 0x6d, 0x61, 0x5f, 0x67, 0x6d, 0x6d, 0x61, 0x5f, 0x73, 0x73, 0x5f, 0x77, 0x61, 0x72, 0x70
        /*0062*/ 	.byte	0x73, 0x70, 0x65, 0x63, 0x69, 0x61, 0x6c, 0x69, 0x7a, 0x65, 0x64, 0x2e, 0x68, 0x70, 0x70, 0x00
	.type		__unnamed_1,@object
	.size		__unnamed_1,(.L_0 - __unnamed_1)
__unnamed_1:
        /*0072*/ 	.byte	0x76, 0x6f, 0x69, 0x64, 0x20, 0x63, 0x75, 0x74, 0x6c, 0x61, 0x73, 0x73, 0x3a, 0x3a, 0x67, 0x65
        /* <DEDUP_REMOVED lines=180> */
        /*0bc2*/ 	.byte	0x6e, 0x74, 0x69, 0x74, 0x79, 0x5d, 0x00
.L_0:


//--------------------- .nv.shared._ZN7cutlass13device_kernelINS_4gemm6kernel13GemmUniversalIN4cute5tupleIJiiiiEEENS1_10collective13CollectiveMmaINS1_34MainloopSm90TmaGmmaWarpSpecializedILi4ENS5_IJNS4_1CILi1EEESB_SB_EEENS1_35KernelTmaWarpSpecializedCooperativeEEENS5_IJNSA_ILi128EEENSA_ILi256EEESF_EEENS_10bfloat16_tENS5_IJlSB_lEEESI_SJ_NS4_8TiledMMAINS4_8MMA_AtomIJNS4_4SM904GMMA28MMA_64x256x16_F32BF16BF16_SSILNSN_5MajorE0ELSP_0ELNSN_7ScaleInE1ELSQ_1EEEEEENS4_6LayoutINS5_IJNSA_ILi2EEESB_SB_EEENS5_IJSB_NSA_ILi0EEESW_EEEEENS5_IJNS4_10UnderscoreESZ_SZ_EEEEENS4_13SM90_TMA_LOADENS4_14ComposedLayoutINS4_7SwizzleILi3ELi4ELi3EEENS4_18smem_ptr_flag_bitsILi16EEENST_INS5_IJNSA_ILi8EEENSA_ILi64EEEEEENS5_IJS19_SB_EEEEEEEvNS4_8identityES12_S1D_vS1E_EENS_8epilogue10collective6detail29Sm90TmaWarpSpecializedAdapterINS1H_15DefaultEpilogueISI_SJ_SJ_NS1G_6thread17LinearCombinationISI_Li1EffLNS1L_9ScaleType4KindE0ELNS_15FloatRoundStyleE2ESI_EENS1_15EpilogueDefaultEEEEEvvEEEEvNT_6ParamsE --------------------------
	.section	.nv.shared._ZN7cutlass13device_kernelINS_4gemm6kernel13GemmUniversalIN4cute5tupleIJiiiiEEENS1_10collective13CollectiveMmaINS1_34MainloopSm90TmaGmmaWarpSpecializedILi4ENS5_IJNS4_1CILi1EEESB_SB_EEENS1_35KernelTmaWarpSpecializedCooperativeEEENS5_IJNSA_ILi128EEENSA_ILi256EEESF_EEENS_10bfloat16_tENS5_IJlSB_lEEESI_SJ_NS4_8TiledMMAINS4_8MMA_AtomIJNS4_4SM904GMMA28MMA_64x256x16_F32BF16BF16_SSILNSN_5MajorE0ELSP_0ELNSN_7ScaleInE1ELSQ_1EEEEEENS4_6LayoutINS5_IJNSA_ILi2EEESB_SB_EEENS5_IJSB_NSA_ILi0EEESW_EEEEENS5_IJNS4_10UnderscoreESZ_SZ_EEEEENS4_13SM90_TMA_LOADENS4_14ComposedLayoutINS4_7SwizzleILi3ELi4ELi3EEENS4_18smem_ptr_flag_bitsILi16EEENST_INS5_IJNSA_ILi8EEENSA_ILi64EEEEEENS5_IJS19_SB_EEEEEEEvNS4_8identityES12_S1D_vS1E_EENS_8epilogue10collective6detail29Sm90TmaWarpSpecializedAdapterINS1H_15DefaultEpilogueISI_SJ_SJ_NS1G_6thread17LinearCombinationISI_Li1EffLNS1L_9ScaleType4KindE0ELNS_15FloatRoundStyleE2ESI_EENS1_15EpilogueDefaultEEEEEvvEEEEvNT_6ParamsE,"aw",@nobits
	.sectionflags	@""
	.align	16
	.zero		1024


//--------------------- .nv.shared.reserved.0     --------------------------
	.section	.nv.shared.reserved.0,"aw",@nobits
	.weak		__nv_reservedSMEM_offset_0_alias
	.size		__nv_reservedSMEM_offset_0_alias, 0, 0
	.other		__nv_reservedSMEM_offset_0_alias,@"STO_CUDA_RESERVED_SHARED STV_DEFAULT"
__nv_reservedSMEM_offset_0_alias:
	.zero		0


//--------------------- .nv.global                --------------------------
	.section	.nv.global,"aw",@nobits
.nv.global:
	.type		_ZN40_INTERNAL_1d6ef973_4_k_cu_8e852294_270474cute1_E,@object
	.size		_ZN40_INTERNAL_1d6ef973_4_k_cu_8e852294_270474cute1_E,(_ZN40_INTERNAL_1d6ef973_4_k_cu_8e852294_270474cuda3std3__45__cpo6cbeginE - _ZN40_INTERNAL_1d6ef973_4_k_cu_8e852294_270474cute1_E)
_ZN40_INTERNAL_1d6ef973_4_k_cu_8e852294_270474cute1_E:
	.zero		1
	.type		_ZN40_INTERNAL_1d6ef973_4_k_cu_8e852294_270474cuda3std3__45__cpo6cbeginE,@object
	.size		_ZN40_INTERNAL_1d6ef973_4_k_cu_8e852294_270474cuda3std3__45__cpo6cbeginE,(_ZN40_INTERNAL_1d6ef973_4_k_cu_8e852294_270474cuda3std3__48in_placeE - _ZN40_INTERNAL_1d6ef973_4_k_cu_8e852294_270474cuda3std3__45__cpo6cbeginE)
_ZN40_INTERNAL_1d6ef973_4_k_cu_8e852294_270474cuda3std3__45__cpo6cbeginE:
	.zero		1
	.type		_ZN40_INTERNAL_1d6ef973_4_k_cu_8e852294_270474cuda3std3__48in_placeE,@object
	.size		_ZN40_INTERNAL_1d6ef973_4_k_cu_8e852294_270474cuda3std3__48in_placeE,(_ZN40_INTERNAL_1d6ef973_4_k_cu_8e852294_270474cuda3std6ranges3__45__cpo9iter_moveE - _ZN40_INTERNAL_1d6ef973_4_k_cu_8e852294_270474cuda3std3__48in_placeE)
_ZN40_INTERNAL_1d6ef973_4_k_cu_8e852294_270474cuda3std3__48in_placeE:
	.zero		1
	.type		_ZN40_INTERNAL_1d6ef973_4_k_cu_8e852294_270474cuda3std6ranges3__45__cpo9iter_moveE,@object
	.size		_ZN40_INTERNAL_1d6ef973_4_k_cu_8e852294_270474cuda3std6ranges3__45__cpo9iter_moveE,(_ZN40_INTERNAL_1d6ef973_4_k_cu_8e852294_270474cuda3std3__45__cpo5beginE - _ZN40_INTERNAL_1d6ef973_4_k_cu_8e852294_270474cuda3std6ranges3__45__cpo9iter_moveE)
_ZN40_INTERNAL_1d6ef973_4_k_cu_8e852294_270474cuda3std6ranges3__45__cpo9iter_moveE:
	.zero		1
	.type		_ZN40_INTERNAL_1d6ef973_4_k_cu_8e852294_270474cuda3std3__45__cpo5beginE,@object
	.size		_ZN40_INTERNAL_1d6ef973_4_k_cu_8e852294_270474cuda3std3__45__cpo5beginE,(_ZN40_INTERNAL_1d6ef973_4_k_cu_8e852294_270474cuda3std3__442_GLOBAL__N__1d6ef973_4_k_cu_8e852294_270476ignoreE - _ZN40_INTERNAL_1d6ef973_4_k_cu_8e852294_270474cuda3std3__45__cpo5beginE)
_ZN40_INTERNAL_1d6ef973_4_k_cu_8e852294_270474cuda3std3__45__cpo5beginE:
	.zero		1
	.type		_ZN40_INTERNAL_1d6ef973_4_k_cu_8e852294_270474cuda3std3__442_GLOBAL__N__1d6ef973_4_k_cu_8e852294_270476ignoreE,@object
	.size		_ZN40_INTERNAL_1d6ef973_4_k_cu_8e852294_270474cuda3std3__442_GLOBAL__N__1d6ef973_4_k_cu_8e852294_270476ignoreE,(_ZN40_INTERNAL_1d6ef973_4_k_cu_8e852294_270474cute7productE - _ZN40_INTERNAL_1d6ef973_4_k_cu_8e852294_270474cuda3std3__442_GLOBAL__N__1d6ef973_4_k_cu_8e852294_270476ignoreE)
_ZN40_INTERNAL_1d6ef973_4_k_cu_8e852294_270474cuda3std3__442_GLOBAL__N__1d6ef973_4_k_cu_8e852294_270476ignoreE:
	.zero		1
	.type		_ZN40_INTERNAL_1d6ef973_4_k_cu_8e852294_270474cute7productE,@object
	.size		_ZN40_INTERNAL_1d6ef973_4_k_cu_8e852294_270474cute7productE,(_ZN40_INTERNAL_1d6ef973_4_k_cu_8e852294_270474cuda3std3__45__cpo3endE - _ZN40_INTERNAL_1d6ef973_4_k_cu_8e852294_270474cute7productE)
_ZN40_INTERNAL_1d6ef973_4_k_cu_8e852294_270474cute7productE:
	.zero		1
	.type		_ZN40_INTERNAL_1d6ef973_4_k_cu_8e852294_270474cuda3std3__45__cpo3endE,@object
	.size		_ZN40_INTERNAL_1d6ef973_4_k_cu_8e852294_270474cuda3std3__45__cpo3endE,(_ZN40_INTERNAL_1d6ef973_4_k_cu_8e852294_270474cuda3std3__419piecewise_constructE - _ZN40_INTERNAL_1d6ef973_4_k_cu_8e852294_270474cuda3std3__45__cpo3endE)
_ZN40_INTERNAL_1d6ef973_4_k_cu_8e852294_270474cuda3std3__45__cpo3endE:
	.zero		1
	.type		_ZN40_INTERNAL_1d6ef973_4_k_cu_8e852294_270474cuda3std3__419piecewise_constructE,@object
	.size		_ZN40_INTERNAL_1d6ef973_4_k_cu_8e852294_270474cuda3std3__419piecewise_constructE,(_ZN40_INTERNAL_1d6ef973_4_k_cu_8e852294_270474cuda3std3__45__cpo4cendE - _ZN40_INTERNAL_1d6ef973_4_k_cu_8e852294_270474cuda3std3__419piecewise_constructE)
_ZN40_INTERNAL_1d6ef973_4_k_cu_8e852294_270474cuda3std3__419piecewise_constructE:
	.zero		1
	.type		_ZN40_INTERNAL_1d6ef973_4_k_cu_8e852294_270474cuda3std3__45__cpo4cendE,@object
	.size		_ZN40_INTERNAL_1d6ef973_4_k_cu_8e852294_270474cuda3std3__45__cpo4cendE,(_ZN40_INTERNAL_1d6ef973_4_k_cu_8e852294_270474cuda3std6ranges3__45__cpo4swapE - _ZN40_INTERNAL_1d6ef973_4_k_cu_8e852294_270474cuda3std3__45__cpo4cendE)
_ZN40_INTERNAL_1d6ef973_4_k_cu_8e852294_270474cuda3std3__45__cpo4cendE:
	.zero		1
	.type		_ZN40_INTERNAL_1d6ef973_4_k_cu_8e852294_270474cuda3std6ranges3__45__cpo4swapE,@object
	.size		_ZN40_INTERNAL_1d6ef973_4_k_cu_8e852294_270474cuda3std6ranges3__45__cpo4swapE,(.L_8 - _ZN40_INTERNAL_1d6ef973_4_k_cu_8e852294_270474cuda3std6ranges3__45__cpo4swapE)
_ZN40_INTERNAL_1d6ef973_4_k_cu_8e852294_270474cuda3std6ranges3__45__cpo4swapE:
	.zero		1
.L_8:


//--------------------- .nv.constant0._ZN7cutlass13device_kernelINS_4gemm6kernel13GemmUniversalIN4cute5tupleIJiiiiEEENS1_10collective13CollectiveMmaINS1_34MainloopSm90TmaGmmaWarpSpecializedILi4ENS5_IJNS4_1CILi1EEESB_SB_EEENS1_35KernelTmaWarpSpecializedCooperativeEEENS5_IJNSA_ILi128EEENSA_ILi256EEESF_EEENS_10bfloat16_tENS5_IJlSB_lEEESI_SJ_NS4_8TiledMMAINS4_8MMA_AtomIJNS4_4SM904GMMA28MMA_64x256x16_F32BF16BF16_SSILNSN_5MajorE0ELSP_0ELNSN_7ScaleInE1ELSQ_1EEEEEENS4_6LayoutINS5_IJNSA_ILi2EEESB_SB_EEENS5_IJSB_NSA_ILi0EEESW_EEEEENS5_IJNS4_10UnderscoreESZ_SZ_EEEEENS4_13SM90_TMA_LOADENS4_14ComposedLayoutINS4_7SwizzleILi3ELi4ELi3EEENS4_18smem_ptr_flag_bitsILi16EEENST_INS5_IJNSA_ILi8EEENSA_ILi64EEEEEENS5_IJS19_SB_EEEEEEEvNS4_8identityES12_S1D_vS1E_EENS_8epilogue10collective6detail29Sm90TmaWarpSpecializedAdapterINS1H_15DefaultEpilogueISI_SJ_SJ_NS1G_6thread17LinearCombinationISI_Li1EffLNS1L_9ScaleType4KindE0ELNS_15FloatRoundStyleE2ESI_EENS1_15EpilogueDefaultEEEEEvvEEEEvNT_6ParamsE --------------------------
	.section	.nv.constant0._ZN7cutlass13device_kernelINS_4gemm6kernel13GemmUniversalIN4cute5tupleIJiiiiEEENS1_10collective13CollectiveMmaINS1_34MainloopSm90TmaGmmaWarpSpecializedILi4ENS5_IJNS4_1CILi1EEESB_SB_EEENS1_35KernelTmaWarpSpecializedCooperativeEEENS5_IJNSA_ILi128EEENSA_ILi256EEESF_EEENS_10bfloat16_tENS5_IJlSB_lEEESI_SJ_NS4_8TiledMMAINS4_8MMA_AtomIJNS4_4SM904GMMA28MMA_64x256x16_F32BF16BF16_SSILNSN_5MajorE0ELSP_0ELNSN_7ScaleInE1ELSQ_1EEEEEENS4_6LayoutINS5_IJNSA_ILi2EEESB_SB_EEENS5_IJSB_NSA_ILi0EEESW_EEEEENS5_IJNS4_10UnderscoreESZ_SZ_EEEEENS4_13SM90_TMA_LOADENS4_14ComposedLayoutINS4_7SwizzleILi3ELi4ELi3EEENS4_18smem_ptr_flag_bitsILi16EEENST_INS5_IJNSA_ILi8EEENSA_ILi64EEEEEENS5_IJS19_SB_EEEEEEEvNS4_8identityES12_S1D_vS1E_EENS_8epilogue10collective6detail29Sm90TmaWarpSpecializedAdapterINS1H_15DefaultEpilogueISI_SJ_SJ_NS1G_6thread17LinearCombinationISI_Li1EffLNS1L_9ScaleType4KindE0ELNS_15FloatRoundStyleE2ESI_EENS1_15EpilogueDefaultEEEEEvvEEEEvNT_6ParamsE,"a",@progbits
	.sectionflags	@""
	.align	4
.nv.constant0._ZN7cutlass13device_kernelINS_4gemm6kernel13GemmUniversalIN4cute5tupleIJiiiiEEENS1_10collective13CollectiveMmaINS1_34MainloopSm90TmaGmmaWarpSpecializedILi4ENS5_IJNS4_1CILi1EEESB_SB_EEENS1_35KernelTmaWarpSpecializedCooperativeEEENS5_IJNSA_ILi128EEENSA_ILi256EEESF_EEENS_10bfloat16_tENS5_IJlSB_lEEESI_SJ_NS4_8TiledMMAINS4_8MMA_AtomIJNS4_4SM904GMMA28MMA_64x256x16_F32BF16BF16_SSILNSN_5MajorE0ELSP_0ELNSN_7ScaleInE1ELSQ_1EEEEEENS4_6LayoutINS5_IJNSA_ILi2EEESB_SB_EEENS5_IJSB_NSA_ILi0EEESW_EEEEENS5_IJNS4_10UnderscoreESZ_SZ_EEEEENS4_13SM90_TMA_LOADENS4_14ComposedLayoutINS4_7SwizzleILi3ELi4ELi3EEENS4_18smem_ptr_flag_bitsILi16EEENST_INS5_IJNSA_ILi8EEENSA_ILi64EEEEEENS5_IJS19_SB_EEEEEEEvNS4_8identityES12_S1D_vS1E_EENS_8epilogue10collective6detail29Sm90TmaWarpSpecializedAdapterINS1H_15DefaultEpilogueISI_SJ_SJ_NS1G_6thread17LinearCombinationISI_Li1EffLNS1L_9ScaleType4KindE0ELNS_15FloatRoundStyleE2ESI_EENS1_15EpilogueDefaultEEEEEvvEEEEvNT_6ParamsE:
	.zero		1664


//--------------------- SYMBOLS --------------------------

	.type		.nv.reservedSmem.offset0,@object
	.size		.nv.reservedSmem.offset0,0x4
	.type		__assertfail,@function
